	.target	sm_100a

	.elftype	@"ET_EXEC"


//--------------------- .note.nv.tkinfo           --------------------------
	.section	.note.nv.tkinfo,"",@"SHT_NOTE"
	.sectionflags	@"SHF_NOTE_NV_TKINFO"
	.tkinfo
        /*0018*/ 	.word	0x00000081
        /*0030*/ 	.string	""
        /*0030*/ 	.string	"ptxas-blackwell"
        /*0030*/ 	.string	"Cuda compilation tools, release 12.9, V12.9.86"
        /*0030*/ 	.string	"Build cuda_12.9.r12.9/compiler.36037853_0"
        /*0030*/ 	.string	"-v  -suppress-debug-info  -lineinfo  -arch sm_100a "



//--------------------- .note.nv.cuver            --------------------------
	.section	.note.nv.cuver,"",@"SHT_NOTE"
	.sectionflags	@"SHF_NOTE_NV_CUVER"
        /*0018*/ 	.short	0x0001
        /*001a*/ 	.short	0x0064
        /*001c*/ 	.short	0x0001
        /*001e*/ 	.short	0x0000
        /*0020*/ 	.short	0x0001
        /*0022*/ 	.short	0x0000


//--------------------- .nv.info                  --------------------------
	.section	.nv.info,"",@"SHT_CUDA_INFO"
	.align	4


	//----- nvinfo : EIATTR_REGCOUNT
	.align		4
        /*0000*/ 	.byte	0x04, 0x2f
        /*0002*/ 	.short	(.L_4 - .L_3)
	.align		4
.L_3:
        /*0004*/ 	.word	index@(gluon_tcgen05)
        /*0008*/ 	.word	0x00000047


	//----- nvinfo : EIATTR_FRAME_SIZE
	.align		4
.L_4:
        /*000c*/ 	.byte	0x04, 0x11
        /*000e*/ 	.short	(.L_6 - .L_5)
	.align		4
.L_5:
        /*0010*/ 	.word	index@($__internal_2_$__cuda_sm10x_tcgen05_guardrail_trap_unallocated_columns_being_dealloced)
        /*0014*/ 	.word	0x00000000


	//----- nvinfo : EIATTR_FRAME_SIZE
	.align		4
.L_6:
        /*0018*/ 	.byte	0x04, 0x11
        /*001a*/ 	.short	(.L_8 - .L_7)
	.align		4
.L_7:
        /*001c*/ 	.word	index@($__internal_1_$__cuda_sm10x_tcgen05_guardrail_trap_phase_invalid_during_alloc)
        /*0020*/ 	.word	0x00000000


	//----- nvinfo : EIATTR_FRAME_SIZE
	.align		4
.L_8:
        /*0024*/ 	.byte	0x04, 0x11
        /*0026*/ 	.short	(.L_10 - .L_9)
	.align		4
.L_9:
        /*0028*/ 	.word	index@($__internal_0_$__cuda_sm10x_tcgen05_guardrail_trap_col_being_dealloced_not_returned_by_alloc)
        /*002c*/ 	.word	0x00000000


	//----- nvinfo : EIATTR_FRAME_SIZE
	.align		4
.L_10:
        /*0030*/ 	.byte	0x04, 0x11
        /*0032*/ 	.short	(.L_12 - .L_11)
	.align		4
.L_11:
        /*0034*/ 	.word	index@(gluon_tcgen05)
        /*0038*/ 	.word	0x00000000


	//----- nvinfo : EIATTR_MIN_STACK_SIZE
	.align		4
.L_12:
        /*003c*/ 	.byte	0x04, 0x12
        /*003e*/ 	.short	(.L_14 - .L_13)
	.align		4
.L_13:
        /*0040*/ 	.word	index@(gluon_tcgen05)
        /*0044*/ 	.word	0x00000000
.L_14:


//--------------------- .nv.info.gluon_tcgen05    --------------------------
	.section	.nv.info.gluon_tcgen05,"",@"SHT_CUDA_INFO"
	.sectionflags	@""
	.align	4


	//----- nvinfo : EIATTR_CUDA_API_VERSION
	.align		4
        /*0000*/ 	.byte	0x04, 0x37
        /*0002*/ 	.short	(.L_16 - .L_15)
.L_15:
        /*0004*/ 	.word	0x00000081


	//----- nvinfo : EIATTR_KPARAM_INFO
	.align		4
.L_16:
        /*0008*/ 	.byte	0x04, 0x17
        /*000a*/ 	.short	(.L_18 - .L_17)
.L_17:
        /*000c*/ 	.word	0x00000000
        /*0010*/ 	.short	0x000a
        /*0012*/ 	.short	0x0048
        /*0014*/ 	.byte	0x00, 0xf4, 0x21, 0x00


	//----- nvinfo : EIATTR_KPARAM_INFO
	.align		4
.L_18:
        /*0018*/ 	.byte	0x04, 0x17
        /*001a*/ 	.short	(.L_20 - .L_19)
.L_19:
        /*001c*/ 	.word	0x00000000
        /*0020*/ 	.short	0x0009
        /*0022*/ 	.short	0x0040
        /*0024*/ 	.byte	0x00, 0xf4, 0x21, 0x00


	//----- nvinfo : EIATTR_KPARAM_INFO
	.align		4
.L_20:
        /*0028*/ 	.byte	0x04, 0x17
        /*002a*/ 	.short	(.L_22 - .L_21)
.L_21:
        /*002c*/ 	.word	0x00000000
        /*0030*/ 	.short	0x0008
        /*0032*/ 	.short	0x0038
        /*0034*/ 	.byte	0x00, 0xf0, 0x21, 0x00


	//----- nvinfo : EIATTR_KPARAM_INFO
	.align		4
.L_22:
        /*0038*/ 	.byte	0x04, 0x17
        /*003a*/ 	.short	(.L_24 - .L_23)
.L_23:
        /*003c*/ 	.word	0x00000000
        /*0040*/ 	.short	0x0007
        /*0042*/ 	.short	0x0030
        /*0044*/ 	.byte	0x00, 0xf0, 0x21, 0x00


	//----- nvinfo : EIATTR_KPARAM_INFO
	.align		4
.L_24:
        /*0048*/ 	.byte	0x04, 0x17
        /*004a*/ 	.short	(.L_26 - .L_25)
.L_25:
        /*004c*/ 	.word	0x00000000
        /*0050*/ 	.short	0x0006
        /*0052*/ 	.short	0x0028
        /*0054*/ 	.byte	0x00, 0xf0, 0x21, 0x00


	//----- nvinfo : EIATTR_KPARAM_INFO
	.align		4
.L_26:
        /*0058*/ 	.byte	0x04, 0x17
        /*005a*/ 	.short	(.L_28 - .L_27)
.L_27:
        /*005c*/ 	.word	0x00000000
        /*0060*/ 	.short	0x0005
        /*0062*/ 	.short	0x0020
        /*0064*/ 	.byte	0x00, 0xf0, 0x11, 0x00


	//----- nvinfo : EIATTR_KPARAM_INFO
	.align		4
.L_28:
        /*0068*/ 	.byte	0x04, 0x17
        /*006a*/ 	.short	(.L_30 - .L_29)
.L_29:
        /*006c*/ 	.word	0x00000000
        /*0070*/ 	.short	0x0004
        /*0072*/ 	.short	0x001c
        /*0074*/ 	.byte	0x00, 0xf0, 0x11, 0x00


	//----- nvinfo : EIATTR_KPARAM_INFO
	.align		4
.L_30:
        /*0078*/ 	.byte	0x04, 0x17
        /*007a*/ 	.short	(.L_32 - .L_31)
.L_31:
        /*007c*/ 	.word	0x00000000
        /*0080*/ 	.short	0x0003
        /*0082*/ 	.short	0x0018
        /*0084*/ 	.byte	0x00, 0xf0, 0x11, 0x00


	//----- nvinfo : EIATTR_KPARAM_INFO
	.align		4
.L_32:
        /*0088*/ 	.byte	0x04, 0x17
        /*008a*/ 	.short	(.L_34 - .L_33)
.L_33:
        /*008c*/ 	.word	0x00000000
        /*0090*/ 	.short	0x0002
        /*0092*/ 	.short	0x0010
        /*0094*/ 	.byte	0x00, 0xf4, 0x21, 0x00


	//----- nvinfo : EIATTR_KPARAM_INFO
	.align		4
.L_34:
        /*0098*/ 	.byte	0x04, 0x17
        /*009a*/ 	.short	(.L_36 - .L_35)
.L_35:
        /*009c*/ 	.word	0x00000000
        /*00a0*/ 	.short	0x0001
        /*00a2*/ 	.short	0x0008
        /*00a4*/ 	.byte	0x00, 0xf4, 0x21, 0x00


	//----- nvinfo : EIATTR_KPARAM_INFO
	.align		4
.L_36:
        /*00a8*/ 	.byte	0x04, 0x17
        /*00aa*/ 	.short	(.L_38 - .L_37)
.L_37:
        /*00ac*/ 	.word	0x00000000
        /*00b0*/ 	.short	0x0000
        /*00b2*/ 	.short	0x0000
        /*00b4*/ 	.byte	0x00, 0xf4, 0x21, 0x00


	//----- nvinfo : EIATTR_AT_ENTRY_FRAGMENTS
	.align		4
.L_38:
        /*00b8*/ 	.byte	0x04, 0x4f
        /*00ba*/ 	.short	(.L_40 - .L_39)


	//   ....[0]....
.L_39:
        /*00bc*/ 	.word	0x00000004


	//----- nvinfo : EIATTR_RESERVED_SMEM_USED
	.align		4
.L_40:
        /*00c0*/ 	.byte	0x01, 0x41
	.zero		2


	//----- nvinfo : EIATTR_SPARSE_MMA_MASK
	.align		4
        /*00c4*/ 	.byte	0x03, 0x50
        /*00c6*/ 	.short	0x0000


	//----- nvinfo : EIATTR_TCGEN05_1CTA_USED
	.align		4
        /*00c8*/ 	.byte	0x01, 0x51
	.zero		2


	//----- nvinfo : EIATTR_MAXREG_COUNT
	.align		4
        /*00cc*/ 	.byte	0x03, 0x1b
        /*00ce*/ 	.short	0x00ff


	//----- nvinfo : EIATTR_NUM_BARRIERS
	.align		4
        /*00d0*/ 	.byte	0x02, 0x4c
        /*00d2*/ 	.byte	0x01
	.zero		1


	//----- nvinfo : EIATTR_INT_WARP_WIDE_INSTR_OFFSETS
	.align		4
        /*00d4*/ 	.byte	0x04, 0x31
        /*00d6*/ 	.short	(.L_42 - .L_41)


	//   ....[0]....
.L_41:
        /*00d8*/ 	.word	0x00001730


	//   ....[1]....
        /*00dc*/ 	.word	0x00001750


	//   ....[2]....
        /*00e0*/ 	.word	0x000017d0


	//   ....[3]....
        /*00e4*/ 	.word	0x000019d0


	//   ....[4]....
        /*00e8*/ 	.word	0x000019e0


	//   ....[5]....
        /*00ec*/ 	.word	0x00001a40


	//   ....[6]....
        /*00f0*/ 	.word	0x00001a50


	//   ....[7]....
        /*00f4*/ 	.word	0x00001d30


	//   ....[8]....
        /*00f8*/ 	.word	0x00001d40


	//   ....[9]....
        /*00fc*/ 	.word	0x00001ed0


	//   ....[10]....
        /*0100*/ 	.word	0x00001f00


	//   ....[11]....
        /*0104*/ 	.word	0x00001f20


	//   ....[12]....
        /*0108*/ 	.word	0x00001f60


	//   ....[13]....
        /*010c*/ 	.word	0x00002270


	//   ....[14]....
        /*0110*/ 	.word	0x00002280


	//   ....[15]....
        /*0114*/ 	.word	0x00002590


	//   ....[16]....
        /*0118*/ 	.word	0x000025a0


	//   ....[17]....
        /*011c*/ 	.word	0x00002a90


	//   ....[18]....
        /*0120*/ 	.word	0x00002ae0


	//----- nvinfo : EIATTR_COOP_GROUP_MASK_REGIDS
	.align		4
.L_42:
        /*0124*/ 	.byte	0x04, 0x29
        /*0126*/ 	.short	(.L_44 - .L_43)


	//   ....[0]....
.L_43:
        /*0128*/ 	.word	0xffffffff


	//   ....[1]....
        /*012c*/ 	.word	0xffffffff


	//   ....[2]....
        /*0130*/ 	.word	0xffffffff


	//   ....[3]....
        /*0134*/ 	.word	0xffffffff


	//   ....[4]....
        /*0138*/ 	.word	0xffffffff


	//   ....[5]....
        /*013c*/ 	.word	0xffffffff


	//   ....[6]....
        /*0140*/ 	.word	0xffffffff


	//   ....[7]....
        /*0144*/ 	.word	0xffffffff


	//   ....[8]....
        /*0148*/ 	.word	0xffffffff


	//   ....[9]....
        /*014c*/ 	.word	0xffffffff


	//----- nvinfo : EIATTR_COOP_GROUP_INSTR_OFFSETS
	.align		4
.L_44:
        /*0150*/ 	.byte	0x04, 0x28
        /*0152*/ 	.short	(.L_46 - .L_45)


	//   ....[0]....
.L_45:
        /*0154*/ 	.word	0x00000050


	//   ....[1]....
        /*0158*/ 	.word	0x00000310


	//   ....[2]....
        /*015c*/ 	.word	0x00000500


	//   ....[3]....
        /*0160*/ 	.word	0x000009c0


	//   ....[4]....
        /*0164*/ 	.word	0x00000b00


	//   ....[5]....
        /*0168*/ 	.word	0x00000fb0


	//   ....[6]....
        /*016c*/ 	.word	0x000010f0


	//   ....[7]....
        /*0170*/ 	.word	0x000015e0


	//   ....[8]....
        /*0174*/ 	.word	0x00002920


	//   ....[9]....
        /*0178*/ 	.word	0x00002b90


	//----- nvinfo : EIATTR_VRC_CTA_INIT_COUNT
	.align		4
.L_46:
        /*017c*/ 	.byte	0x02, 0x4a
        /*017e*/ 	.byte	0x80
	.zero		1


	//----- nvinfo : EIATTR_MBARRIER_INSTR_OFFSETS
	.align		4
        /*0180*/ 	.byte	0x04, 0x39
        /*0182*/ 	.short	(.L_48 - .L_47)


	//   ....[0]....
.L_47:
        /*0184*/ 	.word	0x000017f0
        /*0188*/ 	.word	0x000000ff
        /*018c*/ 	.word	0x0000c000
        /*0190*/ 	.short	0x0100
        /*0192*/ 	.byte	0x08
	.zero		1


	//   ....[1]....
        /*0194*/ 	.word	0x00001820
        /*0198*/ 	.word	0x000000ff
        /*019c*/ 	.word	0x0000c010
        /*01a0*/ 	.short	0x0100
        /*01a2*/ 	.byte	0x08
	.zero		1


	//   ....[2]....
        /*01a4*/ 	.word	0x000018d0
        /*01a8*/ 	.word	0x000000ff
        /*01ac*/ 	.word	0x0000c008
        /*01b0*/ 	.short	0x0100
        /*01b2*/ 	.byte	0x08
	.zero		1


	//   ....[3]....
        /*01b4*/ 	.word	0x000018e0
        /*01b8*/ 	.word	0x000000ff
        /*01bc*/ 	.word	0x0000c018
        /*01c0*/ 	.short	0x0100
        /*01c2*/ 	.byte	0x08
	.zero		1


	//   ....[4]....
        /*01c4*/ 	.word	0x00001ae0
        /*01c8*/ 	.word	0x000000ff
        /*01cc*/ 	.word	0x0000c000
        /*01d0*/ 	.short	0x010a
        /*01d2*/ 	.byte	0x08
	.zero		1


	//   ....[5]....
        /*01d4*/ 	.word	0x00001d90
        /*01d8*/ 	.word	0x000000ff
        /*01dc*/ 	.word	0x0000c010
        /*01e0*/ 	.short	0x010a
        /*01e2*/ 	.byte	0x08
	.zero		1


	//   ....[6]....
        /*01e4*/ 	.word	0x00001fe0
        /*01e8*/ 	.word	0x000000ff
        /*01ec*/ 	.word	0x0000c000
        /*01f0*/ 	.short	0x010a
        /*01f2*/ 	.byte	0x11
	.zero		1


	//   ....[7]....
        /*01f4*/ 	.word	0x000022c0
        /*01f8*/ 	.word	0x000000ff
        /*01fc*/ 	.word	0x0000c010
        /*0200*/ 	.short	0x010a
        /*0202*/ 	.byte	0x11
	.zero		1


	//   ....[8]....
        /*0204*/ 	.word	0x00002390
        /*0208*/ 	.word	0x000000ff
        /*020c*/ 	.word	0x0000c000
        /*0210*/ 	.short	0x0108
        /*0212*/ 	.byte	0x08
	.zero		1


	//   ....[9]....
        /*0214*/ 	.word	0x000023a0
        /*0218*/ 	.word	0x000000ff
        /*021c*/ 	.word	0x0000c010
        /*0220*/ 	.short	0x0108
        /*0222*/ 	.byte	0x08
	.zero		1


	//   ....[10]....
        /*0224*/ 	.word	0x000023f0
        /*0228*/ 	.word	0x000000ff
        /*022c*/ 	.word	0x0000c008
        /*0230*/ 	.short	0x0108
        /*0232*/ 	.byte	0x08
	.zero		1


	//   ....[11]....
        /*0234*/ 	.word	0x00002400
        /*0238*/ 	.word	0x000000ff
        /*023c*/ 	.word	0x0000c018
        /*0240*/ 	.short	0x0108
        /*0242*/ 	.byte	0x08
	.zero		1


	//   ....[12]....
        /*0244*/ 	.word	0x00002bb0
        /*0248*/ 	.word	0x000000ff
        /*024c*/ 	.word	0x0000c000
        /*0250*/ 	.short	0x010a
        /*0252*/ 	.byte	0x08
	.zero		1


	//   ....[13]....
        /*0254*/ 	.word	0x00002be0
        /*0258*/ 	.word	0x000000ff
        /*025c*/ 	.word	0x0000c010
        /*0260*/ 	.short	0x010a
        /*0262*/ 	.byte	0x08
	.zero		1


	//   ....[14]....
        /*0264*/ 	.word	0x00002c10
        /*0268*/ 	.word	0x000000ff
        /*026c*/ 	.word	0x0000c000
        /*0270*/ 	.short	0x010a
        /*0272*/ 	.byte	0x11
	.zero		1


	//   ....[15]....
        /*0274*/ 	.word	0x00002c40
        /*0278*/ 	.word	0x000000ff
        /*027c*/ 	.word	0x0000c010
        /*0280*/ 	.short	0x010a
        /*0282*/ 	.byte	0x11
	.zero		1


	//----- nvinfo : EIATTR_NUM_MBARRIERS
	.align		4
.L_48:
        /*0284*/ 	.byte	0x03, 0x38
        /*0286*/ 	.short	0x0004


	//----- nvinfo : EIATTR_EXIT_INSTR_OFFSETS
	.align		4
        /*0288*/ 	.byte	0x04, 0x1c
        /*028a*/ 	.short	(.L_50 - .L_49)


	//   ....[0]....
.L_49:
        /*028c*/ 	.word	0x00002ba0


	//----- nvinfo : EIATTR_REQNTID
	.align		4
.L_50:
        /*0290*/ 	.byte	0x04, 0x10
        /*0292*/ 	.short	(.L_52 - .L_51)
.L_51:
        /*0294*/ 	.word	0x00000080
        /*0298*/ 	.word	0x00000001
        /*029c*/ 	.word	0x00000001


	//----- nvinfo : EIATTR_CRS_STACK_SIZE
	.align		4
.L_52:
        /*02a0*/ 	.byte	0x04, 0x1e
        /*02a2*/ 	.short	(.L_54 - .L_53)
.L_53:
        /*02a4*/ 	.word	0x00000000


	//----- nvinfo : EIATTR_CBANK_PARAM_SIZE
	.align		4
.L_54:
        /*02a8*/ 	.byte	0x03, 0x19
        /*02aa*/ 	.short	0x0050


	//----- nvinfo : EIATTR_PARAM_CBANK
	.align		4
        /*02ac*/ 	.byte	0x04, 0x0a
        /*02ae*/ 	.short	(.L_56 - .L_55)
	.align		4
.L_55:
        /*02b0*/ 	.word	index@(.nv.constant0.gluon_tcgen05)
        /*02b4*/ 	.short	0x0380
        /*02b6*/ 	.short	0x0050


	//----- nvinfo : EIATTR_SW_WAR
	.align		4
.L_56:
        /*02b8*/ 	.byte	0x04, 0x36
        /*02ba*/ 	.short	(.L_58 - .L_57)
.L_57:
        /*02bc*/ 	.word	0x00000008
.L_58:


//--------------------- .nv.compat                --------------------------
	.section	.nv.compat,"",@"SHT_CUDA_COMPAT_INFO"
	.align	4
        /*0000*/ 	.byte	0x02, 0x02, 0x02, 0x00, 0x02, 0x05, 0x05, 0x00, 0x02, 0x03, 0x03, 0x00, 0x02, 0x06, 0x01, 0x00


//--------------------- .nv.callgraph             --------------------------
	.section	.nv.callgraph,"",@"SHT_CUDA_CALLGRAPH"
	.align	4
	.sectionentsize	8
	.align		4
        /*0000*/ 	.word	0x00000000
	.align		4
        /*0004*/ 	.word	0xffffffff
	.align		4
        /*0008*/ 	.word	0x00000000
	.align		4
        /*000c*/ 	.word	0xfffffffe
	.align		4
        /*0010*/ 	.word	0x00000000
	.align		4
        /*0014*/ 	.word	0xfffffffd
	.align		4
        /*0018*/ 	.word	0x00000000
	.align		4
        /*001c*/ 	.word	0xfffffffc


//--------------------- .text.gluon_tcgen05       --------------------------
	.section	.text.gluon_tcgen05,"ax",@progbits
	.align	128
        .global         gluon_tcgen05
        .type           gluon_tcgen05,@function
        .size           gluon_tcgen05,(.L_x_77 - gluon_tcgen05)
        .other          gluon_tcgen05,@"STO_CUDA_ENTRY STV_DEFAULT"
gluon_tcgen05:
.text.gluon_tcgen05:
[----:B------:R-:W1:Y:S01]  /*0000*/  LDC R1, c[0x0][0x37c] ;  /* 0x0000df00ff017b82 */ /* 0x000e620000000800 */
[----:B------:R-:W2:Y:S02]  /*0010*/  S2R R0, SR_TID.X ;  /* 0x0000000000007919 */ /* 0x000ea40000002100 */
[----:B--2---:R-:W-:-:S13]  /*0020*/  ISETP.GE.U32.AND P2, PT, R0, 0x20, PT ;  /* 0x000000200000780c */ /* 0x004fda0003f46070 */
[----:B------:R-:W-:Y:S05]  /*0030*/  @P2 BRA `(.L_x_0) ;  /* 0x0000000000b82947 */ /* 0x000fea0003800000 */
[----:B------:R-:W2:Y:S01]  /*0040*/  S2UR UR6, SR_CgaCtaId ;  /* 0x00000000000679c3 */ /* 0x000ea20000008800 */
[----:B------:R-:W-:Y:S01]  /*0050*/  NOP ;  /* 0x0000000000007918 */ /* 0x000fe20000000000 */
[----:B------:R-:W-:Y:S02]  /*0060*/  UMOV UR4, 0x40 ;  /* 0x0000004000047882 */ /* 0x000fe40000000000 */
[----:B--2---:R-:W-:-:S09]  /*0070*/  ULEA UR4, UR6, UR4, 0x18 ;  /* 0x0000000406047291 */ /* 0x004fd2000f8ec0ff */
[----:B------:R-:W2:Y:S01]  /*0080*/  LDS.U8 R2, [UR4] ;  /* 0x00000004ff027984 */ /* 0x000ea20008000000 */
[----:B------:R-:W-:Y:S02]  /*0090*/  UMOV UR4, 0x400 ;  /* 0x0000040000047882 */ /* 0x000fe40000000000 */
[----:B------:R-:W-:Y:S01]  /*00a0*/  ULEA UR4, UR6, UR4, 0x18 ;  /* 0x0000000406047291 */ /* 0x000fe2000f8ec0ff */
[----:B--2---:R-:W-:-:S13]  /*00b0*/  ISETP.NE.AND P0, PT, R2, RZ, PT ;  /* 0x000000ff0200720c */ /* 0x004fda0003f05270 */
[----:B------:R-:W-:Y:S05]  /*00c0*/  @P0 BRA `(.L_x_1) ;  /* 0x00000000007c0947 */ /* 0x000fea0003800000 */
[----:B------:R-:W-:-:S13]  /*00d0*/  ELECT P0, URZ, PT ;  /* 0x0000000000ff782f */ /* 0x000fda0003800000 */
[----:B------:R-:W-:Y:S05]  /*00e0*/  @!P0 BRA `(.L_x_2) ;  /* 0x0000000000848947 */ /* 0x000fea0003800000 */
[----:B------:R-:W-:Y:S01]  /*00f0*/  UMOV UR5, 0x4 ;  /* 0x0000000400057882 */ /* 0x000fe20000000000 */
[----:B------:R-:W-:Y:S02]  /*0100*/  IMAD.MOV.U32 R5, RZ, RZ, 0x1 ;  /* 0x00000001ff057424 */ /* 0x000fe400078e00ff */
[----:B------:R-:W-:Y:S02]  /*0110*/  IMAD.MOV.U32 R3, RZ, RZ, 0xf ;  /* 0x0000000fff037424 */ /* 0x000fe400078e00ff */
[----:B------:R-:W-:Y:S04]  /*0120*/  DEPBAR.LE SB2, 0x36 ;  /* 0x0000ad800000791a */ /* 0x000fe80000000000 */
[----:B------:R-:W2:Y:S02]  /*0130*/  UTCATOMSWS.FIND_AND_SET.ALIGN UP0, UR5, UR5 ;  /* 0x00000005000575e3 */ /* 0x000ea40008000800 */
[----:B--2---:R-:W-:-:S04]  /*0140*/  PLOP3.LUT P0, PT, PT, PT, UP0, 0x80, 0x8 ;  /* 0x000000000008781c */ /* 0x004fc80003f0f008 */
[----:B------:R-:W-:-:S04]  /*0150*/  SEL R2, RZ, 0xffffffff, !P0 ;  /* 0xffffffffff027807 */ /* 0x000fc80004000000 */
[----:B------:R-:W-:Y:S01]  /*0160*/  ISETP.NE.AND P0, PT, R2, RZ, PT ;  /* 0x000000ff0200720c */ /* 0x000fe20003f05270 */
[----:B------:R-:W-:-:S12]  /*0170*/  IMAD.U32 R2, RZ, RZ, UR5 ;  /* 0x00000005ff027e24 */ /* 0x000fd8000f8e00ff */
[----:B------:R-:W-:Y:S05]  /*0180*/  @P0 BRA `(.L_x_3) ;  /* 0x0000000000240947 */ /* 0x000fea0003800000 */
.L_x_4:
[----:B------:R-:W-:Y:S05]  /*0190*/  NANOSLEEP 0x64 ;  /* 0x000000640000795d */ /* 0x000fea0003800000 */
[----:B------:R-:W-:-:S05]  /*01a0*/  UMOV UR5, 0x4 ;  /* 0x0000000400057882 */ /* 0x000fca0000000000 */
[----:B------:R-:W-:Y:S04]  /*01b0*/  DEPBAR.LE SB2, 0x36 ;  /* 0x0000ad800000791a */ /* 0x000fe80000000000 */
[----:B------:R-:W2:Y:S02]  /*01c0*/  UTCATOMSWS.FIND_AND_SET.ALIGN UP0, UR5, UR5 ;  /* 0x00000005000575e3 */ /* 0x000ea40008000800 */
[----:B--2---:R-:W-:-:S04]  /*01d0*/  PLOP3.LUT P0, PT, PT, PT, UP0, 0x80, 0x8 ;  /* 0x000000000008781c */ /* 0x004fc80003f0f008 */
[----:B------:R-:W-:-:S04]  /*01e0*/  SEL R2, RZ, 0xffffffff, !P0 ;  /* 0xffffffffff027807 */ /* 0x000fc80004000000 */
[----:B------:R-:W-:Y:S01]  /*01f0*/  ISETP.NE.AND P0, PT, R2, RZ, PT ;  /* 0x000000ff0200720c */ /* 0x000fe20003f05270 */
[----:B------:R-:W-:-:S12]  /*0200*/  IMAD.U32 R2, RZ, RZ, UR5 ;  /* 0x00000005ff027e24 */ /* 0x000fd8000f8e00ff */
[----:B------:R-:W-:Y:S05]  /*0210*/  @!P0 BRA `(.L_x_4) ;  /* 0xfffffffc00dc8947 */ /* 0x000fea000383ffff */
.L_x_3:
[C---:B------:R-:W-:Y:S01]  /*0220*/  VIADD R4, R2.reuse, 0x10 ;  /* 0x0000001002047836 */ /* 0x040fe20000000000 */
[----:B------:R-:W-:Y:S01]  /*0230*/  UMOV UR5, 0x50 ;  /* 0x0000005000057882 */ /* 0x000fe20000000000 */
[----:B------:R-:W-:Y:S01]  /*0240*/  SHF.L.U32 R3, R3, R2, RZ ;  /* 0x0000000203037219 */ /* 0x000fe200000006ff */
[----:B------:R-:W-:Y:S01]  /*0250*/  ULEA UR5, UR6, UR5, 0x18 ;  /* 0x0000000506057291 */ /* 0x000fe2000f8ec0ff */
[----:B------:R-:W-:Y:S01]  /*0260*/  IMAD.SHL.U32 R2, R2, 0x20, RZ ;  /* 0x0000002002027824 */ /* 0x000fe200078e00ff */
[----:B------:R-:W-:-:S04]  /*0270*/  SHF.L.U32 R4, R5, R4, RZ ;  /* 0x0000000405047219 */ /* 0x000fc800000006ff */
[----:B------:R-:W-:-:S05]  /*0280*/  LOP3.LUT R3, R4, R3, RZ, 0xfc, !PT ;  /* 0x0000000304037212 */ /* 0x000fca00078efcff */
[----:B------:R2:W-:Y:S04]  /*0290*/  ATOMS.OR RZ, [UR5], R3 ;  /* 0x00000003ffff798c */ /* 0x0005e8000b000005 */
[----:B------:R2:W-:Y:S01]  /*02a0*/  STS [UR4], R2 ;  /* 0x00000002ff007988 */ /* 0x0005e20008000804 */
[----:B------:R-:W-:Y:S05]  /*02b0*/  BRA `(.L_x_2) ;  /* 0x0000000000107947 */ /* 0x000fea0003800000 */
.L_x_1:
[----:B------:R-:W-:Y:S01]  /*02c0*/  IMAD.MOV.U32 R3, RZ, RZ, -0x1 ;  /* 0xffffffffff037424 */ /* 0x000fe200078e00ff */
[----:B------:R-:W-:-:S04]  /*02d0*/  MOV R2, 0x300 ;  /* 0x0000030000027802 */ /* 0x000fc80000000f00 */
[----:B------:R2:W-:Y:S03]  /*02e0*/  STS [UR4], R3 ;  /* 0x00000003ff007988 */ /* 0x0005e60008000804 */
[----:B-12---:R-:W-:Y:S05]  /*02f0*/  CALL.REL.NOINC `($__internal_1_$__cuda_sm10x_tcgen05_guardrail_trap_phase_invalid_during_alloc) ;  /* 0x0000002800687944 */ /* 0x006fea0003c00000 */
.L_x_2:
[----:B------:R-:W-:Y:S05]  /*0300*/  WARPSYNC.ALL ;  /* 0x0000000000007948 */ /* 0x000fea0003800000 */
[----:B------:R-:W-:Y:S01]  /*0310*/  NOP ;  /* 0x0000000000007918 */ /* 0x000fe20000000000 */
.L_x_0:
[----:B------:R-:W3:Y:S08]  /*0320*/  S2UR UR4, SR_CgaCtaId ;  /* 0x00000000000479c3 */ /* 0x000ef00000008800 */
[----:B------:R-:W-:Y:S01]  /*0330*/  BAR.SYNC.DEFER_BLOCKING 0x0 ;  /* 0x0000000000007b1d */ /* 0x000fe20000010000 */
[----:B------:R-:W-:-:S05]  /*0340*/  LOP3.LUT R68, R0, 0x7f, RZ, 0xc0, !PT ;  /* 0x0000007f00447812 */ /* 0x000fca00078ec0ff */
[----:B------:R-:W-:Y:S02]  /*0350*/  UMOV UR8, 0x400 ;  /* 0x0000040000087882 */ /* 0x000fe40000000000 */
[----:B--2---:R-:W2:Y:S08]  /*0360*/  LDC R3, c[0x0][0x398] ;  /* 0x0000e600ff037b82 */ /* 0x004eb00000000800 */
[----:B------:R-:W4:Y:S01]  /*0370*/  LDC R12, c[0x0][0x3a0] ;  /* 0x0000e800ff0c7b82 */ /* 0x000f220000000800 */
[----:B---3--:R-:W-:-:S07]  /*0380*/  ULEA UR8, UR4, UR8, 0x18 ;  /* 0x0000000804087291 */ /* 0x008fce000f8ec0ff */
[----:B------:R-:W3:Y:S02]  /*0390*/  S2UR UR12, SR_CTAID.Y ;  /* 0x00000000000c79c3 */ /* 0x000ee40000002600 */
[----:B------:R-:W5:Y:S06]  /*03a0*/  LDS R4, [UR8] ;  /* 0x00000008ff047984 */ /* 0x000f6c0008000800 */
[----:B------:R-:W-:Y:S06]  /*03b0*/  BAR.SYNC.DEFER_BLOCKING 0x0 ;  /* 0x0000000000007b1d */ /* 0x000fec0000010000 */
[----:B------:R-:W-:Y:S05]  /*03c0*/  @P2 BRA `(.L_x_5) ;  /* 0x0000000000182947 */ /* 0x000fea0003800000 */
[----:B------:R-:W-:Y:S01]  /*03d0*/  ELECT P0, URZ, PT ;  /* 0x0000000000ff782f */ /* 0x000fe20003800000 */
[----:B------:R-:W-:Y:S01]  /*03e0*/  IMAD.MOV.U32 R2, RZ, RZ, 0x1 ;  /* 0x00000001ff027424 */ /* 0x000fe200078e00ff */
[----:B------:R-:W-:Y:S01]  /*03f0*/  UMOV UR5, 0x40 ;  /* 0x0000004000057882 */ /* 0x000fe20000000000 */
[----:B------:R-:W-:Y:S01]  /*0400*/  UVIRTCOUNT.DEALLOC.SMPOOL 0x80 ;  /* 0x000000800000784c */ /* 0x000fe20000000000 */
[----:B------:R-:W-:-:S09]  /*0410*/  ULEA UR5, UR4, UR5, 0x18 ;  /* 0x0000000504057291 */ /* 0x000fd2000f8ec0ff */
[----:B------:R5:W-:Y:S03]  /*0420*/  @P0 STS.U8 [UR5], R2 ;  /* 0x00000002ff000988 */ /* 0x000be60008000005 */
.L_x_5:
[----:B------:R-:W5:Y:S01]  /*0430*/  S2UR UR4, SR_CTAID.Z ;  /* 0x00000000000479c3 */ /* 0x000f620000002700 */
[----:B------:R-:W4:Y:S01]  /*0440*/  LDCU UR5, c[0x0][0x370] ;  /* 0x00006e00ff0577ac */ /* 0x000f220008000800 */
[C---:B------:R-:W-:Y:S01]  /*0450*/  ISETP.GE.U32.AND P0, PT, R68.reuse, 0x20, PT ;  /* 0x000000204400780c */ /* 0x040fe20003f06070 */
[----:B--2--5:R-:W-:Y:S01]  /*0460*/  VIADD R2, R3, 0xffffffff ;  /* 0xffffffff03027836 */ /* 0x024fe20000000000 */
[C---:B------:R-:W-:Y:S01]  /*0470*/  ISETP.NE.U32.AND P3, PT, R68.reuse, RZ, PT ;  /* 0x000000ff4400720c */ /* 0x040fe20003f65070 */
[----:B------:R-:W2:Y:S01]  /*0480*/  LDCU UR6, c[0x0][0x374] ;  /* 0x00006e80ff0677ac */ /* 0x000ea20008000800 */
[----:B------:R-:W-:Y:S01]  /*0490*/  LEA R13, R68, UR8, 0x2 ;  /* 0x00000008440d7c11 */ /* 0x000fe2000f8e10ff */
[----:B----4-:R-:W-:Y:S01]  /*04a0*/  VIADD R10, R12, 0xffffffff ;  /* 0xffffffff0c0a7836 */ /* 0x010fe20000000000 */
[----:B------:R-:W4:Y:S01]  /*04b0*/  S2UR UR13, SR_CTAID.X ;  /* 0x00000000000d79c3 */ /* 0x000f220000002500 */
[----:B------:R-:W5:Y:S01]  /*04c0*/  LDCU.64 UR10, c[0x0][0x3c0] ;  /* 0x00007800ff0a77ac */ /* 0x000f620008000a00 */
[----:B------:R-:W-:Y:S01]  /*04d0*/  R2UR UR24, R4 ;  /* 0x00000000041872ca */ /* 0x000fe200000e0000 */
[----:B------:R-:W-:Y:S04]  /*04e0*/  BSSY.RECONVERGENT B0, `(.L_x_6) ;  /* 0x0000011000007945 */ /* 0x000fe80003800200 */
[----:B------:R3:W-:Y:S01]  /*04f0*/  @!P0 STS [R13], RZ ;  /* 0x000000ff0d008388 */ /* 0x0007e20000000800 */
[----:B------:R-:W-:-:S03]  /*0500*/  NOP ;  /* 0x0000000000007918 */ /* 0x000fc60000000000 */
[----:B------:R3:W-:Y:S02]  /*0510*/  @!P3 STS [UR8+0x24], R2 ;  /* 0x00002402ff00b988 */ /* 0x0007e40008000808 */
[----:B--23--:R-:W-:Y:S02]  /*0520*/  UIMAD UR4, UR4, UR6, UR12 ;  /* 0x00000006040472a4 */ /* 0x00cfe4000f8e020c */
[----:B------:R2:W-:Y:S02]  /*0530*/  @!P3 STS [UR8+0x20], R10 ;  /* 0x0000200aff00b988 */ /* 0x0005e40008000808 */
[----:B----4-:R-:W-:-:S04]  /*0540*/  UIMAD UR4, UR4, UR5, UR13 ;  /* 0x00000005040472a4 */ /* 0x010fc8000f8e020d */
[----:B------:R-:W-:-:S04]  /*0550*/  UIMAD UR4, UR4, 0x180, URZ ;  /* 0x00000180040478a4 */ /* 0x000fc8000f8e02ff */
[----:B-----5:R-:W-:-:S04]  /*0560*/  UIADD3 UR20, UP0, UPT, UR4, UR10, URZ ;  /* 0x0000000a04147290 */ /* 0x020fc8000ff1e0ff */
[----:B------:R-:W-:Y:S01]  /*0570*/  ULEA.HI.X.SX32 UR21, UR4, UR11, 0x1, UP0 ;  /* 0x0000000b04157291 */ /* 0x000fe200080f0eff */
[----:B--2---:R-:W-:Y:S11]  /*0580*/  @P3 BRA `(.L_x_7) ;  /* 0x0000000000183947 */ /* 0x004ff60003800000 */
[----:B------:R-:W2:Y:S01]  /*0590*/  LDS R3, [UR8+0x8] ;  /* 0x00000808ff037984 */ /* 0x000ea20008000800 */
[----:B------:R-:W3:Y:S01]  /*05a0*/  LDC.64 R6, c[0x0][0x380] ;  /* 0x0000e000ff067b82 */ /* 0x000ee20000000a00 */
[----:B------:R-:W-:Y:S02]  /*05b0*/  IMAD.MOV.U32 R4, RZ, RZ, 0x70 ;  /* 0x00000070ff047424 */ /* 0x000fe400078e00ff */
[----:B---3--:R3:W-:Y:S03]  /*05c0*/  STS.64 [UR8], R6 ;  /* 0x00000006ff007988 */ /* 0x0087e60008000a08 */
[----:B--2---:R-:W-:-:S05]  /*05d0*/  LOP3.LUT R3, R3, 0x10, R4, 0xd8, !PT ;  /* 0x0000001003037812 */ /* 0x004fca00078ed804 */
[----:B------:R3:W-:Y:S02]  /*05e0*/  STS [UR8+0x8], R3 ;  /* 0x00000803ff007988 */ /* 0x0007e40008000808 */
.L_x_7:
[----:B------:R-:W-:Y:S05]  /*05f0*/  BSYNC.RECONVERGENT B0 ;  /* 0x0000000000007941 */ /* 0x000fea0003800200 */
.L_x_6:
[----:B------:R-:W-:Y:S04]  /*0600*/  BSSY.RECONVERGENT B0, `(.L_x_8) ;  /* 0x000000a000007945 */ /* 0x000fe80003800200 */
[----:B------:R-:W-:Y:S05]  /*0610*/  @P3 BRA `(.L_x_9) ;  /* 0x0000000000203947 */ /* 0x000fea0003800000 */
[----:B---3--:R-:W2:Y:S01]  /*0620*/  LDS R3, [UR8+0x34] ;  /* 0x00003408ff037984 */ /* 0x008ea20008000800 */
[----:B------:R-:W-:Y:S02]  /*0630*/  IMAD.MOV.U32 R4, RZ, RZ, 0x3f000000 ;  /* 0x3f000000ff047424 */ /* 0x000fe400078e00ff */
[----:B------:R-:W-:Y:S01]  /*0640*/  @!P3 IMAD.MOV.U32 R5, RZ, RZ, 0x3f ;  /* 0x0000003fff05b424 */ /* 0x000fe200078e00ff */
[----:B------:R-:W3:Y:S02]  /*0650*/  @!P3 LDS R6, [UR8+0x38] ;  /* 0x00003808ff06b984 */ /* 0x000ee40008000800 */
[----:B--2---:R-:W-:Y:S02]  /*0660*/  LOP3.LUT R3, R3, 0xff000000, R4, 0xb8, !PT ;  /* 0xff00000003037812 */ /* 0x004fe400078eb804 */
[----:B---3--:R-:W-:-:S03]  /*0670*/  @!P3 LOP3.LUT R4, R6, 0xff, R5, 0xb8, !PT ;  /* 0x000000ff0604b812 */ /* 0x008fc600078eb805 */
[----:B------:R2:W-:Y:S04]  /*0680*/  STS [UR8+0x34], R3 ;  /* 0x00003403ff007988 */ /* 0x0005e80008000808 */
[----:B------:R2:W-:Y:S02]  /*0690*/  @!P3 STS [UR8+0x38], R4 ;  /* 0x00003804ff00b988 */ /* 0x0005e40008000808 */
.L_x_9:
[----:B------:R-:W-:Y:S05]  /*06a0*/  BSYNC.RECONVERGENT B0 ;  /* 0x0000000000007941 */ /* 0x000fea0003800200 */
.L_x_8:
[----:B------:R-:W-:Y:S04]  /*06b0*/  BSSY.RECONVERGENT B0, `(.L_x_10) ;  /* 0x000000e000007945 */ /* 0x000fe80003800200 */
[----:B------:R-:W-:Y:S05]  /*06c0*/  @P3 BRA `(.L_x_11) ;  /* 0x0000000000303947 */ /* 0x000fea0003800000 */
[----:B--2---:R-:W2:Y:S01]  /*06d0*/  LDS R4, [UR8+0x34] ;  /* 0x00003408ff047984 */ /* 0x004ea20008000800 */
[----:B------:R-:W4:Y:S03]  /*06e0*/  LDC.64 R8, c[0x0][0x3a8] ;  /* 0x0000ea00ff087b82 */ /* 0x000f260000000a00 */
[----:B---3--:R-:W3:Y:S01]  /*06f0*/  LDS R3, [UR8+0x1c] ;  /* 0x00001c08ff037984 */ /* 0x008ee20008000800 */
[C---:B----4-:R-:W-:Y:S01]  /*0700*/  SHF.L.U64.HI R6, R8.reuse, 0x1, R9 ;  /* 0x0000000108067819 */ /* 0x050fe20000010209 */
[----:B------:R-:W-:-:S03]  /*0710*/  IMAD.SHL.U32 R5, R8, 0x2, RZ ;  /* 0x0000000208057824 */ /* 0x000fc600078e00ff */
[--C-:B------:R-:W-:Y:S02]  /*0720*/  SHF.R.U32.HI R8, RZ, 0x4, R6.reuse ;  /* 0x00000004ff087819 */ /* 0x100fe40000011606 */
[----:B------:R-:W-:-:S05]  /*0730*/  SHF.R.U64 R5, R5, 0x4, R6 ;  /* 0x0000000405057819 */ /* 0x000fca0000001206 */
[----:B------:R4:W-:Y:S01]  /*0740*/  STS [UR8+0xc], R5 ;  /* 0x00000c05ff007988 */ /* 0x0009e20008000808 */
[----:B--2---:R-:W-:Y:S02]  /*0750*/  LOP3.LUT R4, R4, 0x7, RZ, 0xb8, !PT ;  /* 0x0000000704047812 */ /* 0x004fe400078eb8ff */
[----:B---3--:R-:W-:-:S03]  /*0760*/  LOP3.LUT R3, R3, 0xf, R8, 0xb8, !PT ;  /* 0x0000000f03037812 */ /* 0x008fc600078eb808 */
[----:B------:R4:W-:Y:S04]  /*0770*/  STS [UR8+0x34], R4 ;  /* 0x00003404ff007988 */ /* 0x0009e80008000808 */
[----:B------:R4:W-:Y:S02]  /*0780*/  STS [UR8+0x1c], R3 ;  /* 0x00001c03ff007988 */ /* 0x0009e40008000808 */
.L_x_11:
[----:B------:R-:W-:Y:S05]  /*0790*/  BSYNC.RECONVERGENT B0 ;  /* 0x0000000000007941 */ /* 0x000fea0003800200 */
.L_x_10:
[----:B------:R-:W-:Y:S04]  /*07a0*/  BSSY.RECONVERGENT B1, `(.L_x_12) ;  /* 0x000001a000017945 */ /* 0x000fe80003800200 */
[----:B------:R-:W-:Y:S04]  /*07b0*/  BSSY.RELIABLE B0, `(.L_x_13) ;  /* 0x0000015000007945 */ /* 0x000fe80003800100 */
[----:B------:R-:W-:Y:S05]  /*07c0*/  @P3 BRA `(.L_x_14) ;  /* 0x0000000000203947 */ /* 0x000fea0003800000 */
[----:B--234-:R-:W2:Y:S02]  /*07d0*/  LDS R3, [UR8+0x34] ;  /* 0x00003408ff037984 */ /* 0x01cea40008000800 */
[----:B--2---:R-:W-:-:S05]  /*07e0*/  LOP3.LUT R3, R3, 0x38, RZ, 0xb8, !PT ;  /* 0x0000003803037812 */ /* 0x004fca00078eb8ff */
[----:B------:R2:W-:Y:S01]  /*07f0*/  STS [UR8+0x34], R3 ;  /* 0x00003403ff007988 */ /* 0x0005e20008000808 */
[----:B------:R-:W-:Y:S05]  /*0800*/  @P3 BRA `(.L_x_15) ;  /* 0x0000000000203947 */ /* 0x000fea0003800000 */
[----:B--2---:R-:W2:Y:S01]  /*0810*/  LDS R3, [UR8+0x8] ;  /* 0x00000808ff037984 */ /* 0x004ea20008000800 */
[----:B------:R-:W-:-:S05]  /*0820*/  IMAD.MOV.U32 R4, RZ, RZ, 0x780 ;  /* 0x00000780ff047424 */ /* 0x000fca00078e00ff */
[----:B--2---:R-:W-:-:S05]  /*0830*/  LOP3.LUT R3, R3, 0x500, R4, 0xd8, !PT ;  /* 0x0000050003037812 */ /* 0x004fca00078ed804 */
[----:B------:R5:W-:Y:S02]  /*0840*/  STS [UR8+0x8], R3 ;  /* 0x00000803ff007988 */ /* 0x000be40008000808 */
.L_x_14:
[----:B------:R-:W-:Y:S05]  /*0850*/  @P3 BRA `(.L_x_16) ;  /* 0x0000000000283947 */ /* 0x000fea0003800000 */
[----:B--2345:R-:W2:Y:S02]  /*0860*/  LDS R3, [UR8+0x8] ;  /* 0x00000808ff037984 */ /* 0x03cea40008000800 */
[----:B--2---:R-:W-:-:S05]  /*0870*/  LOP3.LUT R3, R3, 0x1800, RZ, 0xb8, !PT ;  /* 0x0000180003037812 */ /* 0x004fca00078eb8ff */
[----:B------:R3:W-:Y:S02]  /*0880*/  STS [UR8+0x8], R3 ;  /* 0x00000803ff007988 */ /* 0x0007e40008000808 */
.L_x_15:
[----:B------:R-:W-:Y:S05]  /*0890*/  @P3 BREAK.RELIABLE B0 ;  /* 0x0000000000003942 */ /* 0x000fea0003800100 */
[----:B------:R-:W-:Y:S05]  /*08a0*/  @P3 BRA `(.L_x_17) ;  /* 0x0000000000243947 */ /* 0x000fea0003800000 */
[----:B------:R-:W4:Y:S01]  /*08b0*/  LDS R4, [UR8+0x8] ;  /* 0x00000808ff047984 */ /* 0x000f220008000800 */
[----:B--23--:R-:W-:-:S05]  /*08c0*/  IMAD.MOV.U32 R3, RZ, RZ, 0x6000 ;  /* 0x00006000ff037424 */ /* 0x00cfca00078e00ff */
[----:B----4-:R-:W-:-:S04]  /*08d0*/  LOP3.LUT R3, R4, 0x6000, R3, 0xd8, !PT ;  /* 0x0000600004037812 */ /* 0x010fc800078ed803 */
[----:B------:R-:W-:-:S05]  /*08e0*/  LOP3.LUT R3, R3, 0x400000, RZ, 0xb8, !PT ;  /* 0x0040000003037812 */ /* 0x000fca00078eb8ff */
[----:B------:R2:W-:Y:S02]  /*08f0*/  STS [UR8+0x8], R3 ;  /* 0x00000803ff007988 */ /* 0x0005e40008000808 */
.L_x_16:
[----:B------:R-:W-:Y:S05]  /*0900*/  BSYNC.RELIABLE B0 ;  /* 0x0000000000007941 */ /* 0x000fea0003800100 */
.L_x_13:
[----:B--2345:R-:W2:Y:S02]  /*0910*/  @!P3 LDS R3, [UR8+0x8] ;  /* 0x00000808ff03b984 */ /* 0x03cea40008000800 */
[----:B--2---:R-:W-:-:S05]  /*0920*/  @!P3 LOP3.LUT R3, R3, 0x8000, RZ, 0xb8, !PT ;  /* 0x000080000303b812 */ /* 0x004fca00078eb8ff */
[----:B------:R4:W-:Y:S02]  /*0930*/  @!P3 STS [UR8+0x8], R3 ;  /* 0x00000803ff00b988 */ /* 0x0009e40008000808 */
.L_x_17:
[----:B------:R-:W-:Y:S05]  /*0940*/  BSYNC.RECONVERGENT B1 ;  /* 0x0000000000017941 */ /* 0x000fea0003800200 */
.L_x_12:
[----:B------:R-:W-:Y:S05]  /*0950*/  WARPSYNC.ALL ;  /* 0x0000000000007948 */ /* 0x000fea0003800000 */
[----:B------:R-:W-:Y:S01]  /*0960*/  NOP ;  /* 0x0000000000007918 */ /* 0x000fe20000000000 */
[----:B------:R-:W5:Y:S02]  /*0970*/  LDC R6, c[0x0][0x39c] ;  /* 0x0000e700ff067b82 */ /* 0x000f640000000800 */
[----:B-----5:R-:W-:Y:S01]  /*0980*/  VIADD R6, R6, 0xffffffff ;  /* 0xffffffff06067836 */ /* 0x020fe20000000000 */
[----:B------:R-:W-:Y:S06]  /*0990*/  @P0 BRA `(.L_x_18) ;  /* 0x0000000000300947 */ /* 0x000fec0003800000 */
[----:B--234-:R-:W2:Y:S01]  /*09a0*/  S2R R3, SR_LANEID ;  /* 0x0000000000037919 */ /* 0x01cea20000000000 */
[----:B------:R-:W-:Y:S05]  /*09b0*/  WARPSYNC.ALL ;  /* 0x0000000000007948 */ /* 0x000fea0003800000 */
[----:B------:R-:W-:Y:S01]  /*09c0*/  NOP ;  /* 0x0000000000007918 */ /* 0x000fe20000000000 */
[----:B--2---:R-:W-:-:S05]  /*09d0*/  IMAD.SHL.U32 R3, R3, 0x4, RZ ;  /* 0x0000000403037824 */ /* 0x004fca00078e00ff */
[----:B------:R-:W2:Y:S01]  /*09e0*/  LDS R7, [R3+UR8] ;  /* 0x0000000803077984 */ /* 0x000ea20008000800 */
[----:B------:R-:W-:-:S05]  /*09f0*/  IADD3 R4, P1, PT, R3, UR20, RZ ;  /* 0x0000001403047c10 */ /* 0x000fca000ff3e0ff */
[----:B------:R-:W-:-:S05]  /*0a00*/  IMAD.X R5, RZ, RZ, UR21, P1 ;  /* 0x00000015ff057e24 */ /* 0x000fca00088e06ff */
[----:B--2---:R5:W2:Y:S01]  /*0a10*/  ATOMG.E.EXCH.STRONG.GPU PT, RZ, [R4], R7 ;  /* 0x0000000704ff73a8 */ /* 0x004aa200041ee100 */
[----:B------:R-:W-:-:S04]  /*0a20*/  DEPBAR {5,4,3,2,1,0} ;  /* 0x0000003f0000791a */ /* 0x000fc80000000000 */
[----:B------:R-:W3:Y:S02]  /*0a30*/  CCTL.E.C.LDCU.IV.DEEP [UR20] ;  /* 0x0000000014007540 */ /* 0x000ee40009c08000 */
[----:B---3--:R5:W-:Y:S01]  /*0a40*/  UTMACCTL.IV [UR20] ;  /* 0x00000000140079b9 */ /* 0x008be20008000000 */
[----:B------:R-:W-:Y:S01]  /*0a50*/  NOP ;  /* 0x0000000000007918 */ /* 0x000fe20000000000 */
.L_x_18:
[----:B------:R-:W-:Y:S05]  /*0a60*/  @P0 BRA `(.L_x_19) ;  /* 0x00000000000c0947 */ /* 0x000fea0003800000 */
[----:B------:R0:W-:Y:S01]  /*0a70*/  UTMACMDFLUSH ;  /* 0x00000000000079b7 */ /* 0x0001e20000000000 */
[----:B------:R-:W-:Y:S05]  /*0a80*/  @P0 BRA `(.L_x_19) ;  /* 0x0000000000040947 */ /* 0x000fea0003800000 */
[----:B------:R-:W-:-:S04]  /*0a90*/  DEPBAR.LE SB0, 0x0 ;  /* 0x000080000000791a */ /* 0x000fc80000000000 */
.L_x_19:
[----:B------:R-:W-:Y:S05]  /*0aa0*/  WARPSYNC.ALL ;  /* 0x0000000000007948 */ /* 0x000fea0003800000 */
[----:B------:R-:W-:Y:S01]  /*0ab0*/  NOP ;  /* 0x0000000000007918 */ /* 0x000fe20000000000 */
[----:B--2---:R-:W-:Y:S06]  /*0ac0*/  BAR.SYNC.DEFER_BLOCKING 0x0 ;  /* 0x0000000000007b1d */ /* 0x004fec0000010000 */
[----:B------:R-:W-:Y:S02]  /*0ad0*/  BSSY.RECONVERGENT B1, `(.L_x_20) ;  /* 0x000000b000017945 */ /* 0x000fe40003800200 */
[----:B------:R-:W-:Y:S06]  /*0ae0*/  BAR.SYNC.DEFER_BLOCKING 0x0 ;  /* 0x0000000000007b1d */ /* 0x000fec0000010000 */
[----:B------:R2:W-:Y:S01]  /*0af0*/  @!P0 STS [R13], RZ ;  /* 0x000000ff0d008388 */ /* 0x0005e20000000800 */
[----:B------:R-:W-:Y:S01]  /*0b00*/  NOP ;  /* 0x0000000000007918 */ /* 0x000fe20000000000 */
[----:B------:R-:W-:Y:S05]  /*0b10*/  @P3 BRA `(.L_x_21) ;  /* 0x0000000000183947 */ /* 0x000fea0003800000 */
[----:B---34-:R-:W3:Y:S01]  /*0b20*/  LDS R3, [UR8+0x8] ;  /* 0x00000808ff037984 */ /* 0x018ee20008000800 */
[----:B------:R-:W4:Y:S01]  /*0b30*/  LDC.64 R8, c[0x0][0x388] ;  /* 0x0000e200ff087b82 */ /* 0x000f220000000a00 */
[----:B-----5:R-:W-:Y:S02]  /*0b40*/  IMAD.MOV.U32 R4, RZ, RZ, 0x70 ;  /* 0x00000070ff047424 */ /* 0x020fe400078e00ff */
[----:B----4-:R4:W-:Y:S03]  /*0b50*/  STS.64 [UR8], R8 ;  /* 0x00000008ff007988 */ /* 0x0109e60008000a08 */
[----:B---3--:R-:W-:-:S05]  /*0b60*/  LOP3.LUT R3, R3, 0x10, R4, 0xd8, !PT ;  /* 0x0000001003037812 */ /* 0x008fca00078ed804 */
[----:B------:R4:W-:Y:S02]  /*0b70*/  STS [UR8+0x8], R3 ;  /* 0x00000803ff007988 */ /* 0x0009e40008000808 */
.L_x_21:
[----:B-----5:R-:W-:Y:S05]  /*0b80*/  BSYNC.RECONVERGENT B1 ;  /* 0x0000000000017941 */ /* 0x020fea0003800200 */
.L_x_20:
[----:B------:R-:W-:Y:S04]  /*0b90*/  BSSY.RECONVERGENT B1, `(.L_x_22) ;  /* 0x000000a000017945 */ /* 0x000fe80003800200 */
[----:B------:R-:W-:Y:S05]  /*0ba0*/  @P3 BRA `(.L_x_23) ;  /* 0x0000000000203947 */ /* 0x000fea0003800000 */
[----:B---34-:R-:W3:Y:S01]  /*0bb0*/  LDS R3, [UR8+0x34] ;  /* 0x00003408ff037984 */ /* 0x018ee20008000800 */
[----:B------:R-:W-:Y:S02]  /*0bc0*/  IMAD.MOV.U32 R8, RZ, RZ, 0x3f000000 ;  /* 0x3f000000ff087424 */ /* 0x000fe400078e00ff */
[----:B------:R-:W-:Y:S01]  /*0bd0*/  @!P3 IMAD.MOV.U32 R5, RZ, RZ, 0x3f ;  /* 0x0000003fff05b424 */ /* 0x000fe200078e00ff */
[----:B------:R-:W4:Y:S02]  /*0be0*/  @!P3 LDS R4, [UR8+0x38] ;  /* 0x00003808ff04b984 */ /* 0x000f240008000800 */
[----:B---3--:R-:W-:Y:S02]  /*0bf0*/  LOP3.LUT R3, R3, 0xff000000, R8, 0xb8, !PT ;  /* 0xff00000003037812 */ /* 0x008fe400078eb808 */
[----:B----4-:R-:W-:-:S03]  /*0c00*/  @!P3 LOP3.LUT R4, R4, 0xff, R5, 0xb8, !PT ;  /* 0x000000ff0404b812 */ /* 0x010fc600078eb805 */
[----:B------:R5:W-:Y:S04]  /*0c10*/  STS [UR8+0x34], R3 ;  /* 0x00003403ff007988 */ /* 0x000be80008000808 */
[----:B------:R5:W-:Y:S02]  /*0c20*/  @!P3 STS [UR8+0x38], R4 ;  /* 0x00003804ff00b988 */ /* 0x000be40008000808 */
.L_x_23:
[----:B------:R-:W-:Y:S05]  /*0c30*/  BSYNC.RECONVERGENT B1 ;  /* 0x0000000000017941 */ /* 0x000fea0003800200 */
.L_x_22:
[----:B------:R-:W-:Y:S04]  /*0c40*/  BSSY.RECONVERGENT B1, `(.L_x_24) ;  /* 0x0000004000017945 */ /* 0x000fe80003800200 */
[----:B------:R-:W-:Y:S05]  /*0c50*/  @P3 BRA `(.L_x_25) ;  /* 0x0000000000083947 */ /* 0x000fea0003800000 */
[----:B------:R2:W-:Y:S04]  /*0c60*/  STS [UR8+0x24], R10 ;  /* 0x0000240aff007988 */ /* 0x0005e80008000808 */
[----:B------:R2:W-:Y:S02]  /*0c70*/  STS [UR8+0x20], R6 ;  /* 0x00002006ff007988 */ /* 0x0005e40008000808 */
.L_x_25:
[----:B------:R-:W-:Y:S05]  /*0c80*/  BSYNC.RECONVERGENT B1 ;  /* 0x0000000000017941 */ /* 0x000fea0003800200 */
.L_x_24:
[----:B------:R-:W-:Y:S04]  /*0c90*/  BSSY.RECONVERGENT B1, `(.L_x_26) ;  /* 0x000000e000017945 */ /* 0x000fe80003800200 */
[----:B------:R-:W-:Y:S05]  /*0ca0*/  @P3 BRA `(.L_x_27) ;  /* 0x0000000000303947 */ /* 0x000fea0003800000 */
[----:B-----5:R-:W5:Y:S01]  /*0cb0*/  LDS R4, [UR8+0x34] ;  /* 0x00003408ff047984 */ /* 0x020f620008000800 */
[----:B--2---:R-:W2:Y:S03]  /*0cc0*/  LDC.64 R10, c[0x0][0x3b0] ;  /* 0x0000ec00ff0a7b82 */ /* 0x004ea60000000a00 */
[----:B---34-:R-:W3:Y:S01]  /*0cd0*/  LDS R3, [UR8+0x1c] ;  /* 0x00001c08ff037984 */ /* 0x018ee20008000800 */
[C---:B--2---:R-:W-:Y:S01]  /*0ce0*/  SHF.L.U64.HI R8, R10.reuse, 0x1, R11 ;  /* 0x000000010a087819 */ /* 0x044fe2000001020b */
[----:B------:R-:W-:-:S03]  /*0cf0*/  IMAD.SHL.U32 R5, R10, 0x2, RZ ;  /* 0x000000020a057824 */ /* 0x000fc600078e00ff */
[--C-:B------:R-:W-:Y:S02]  /*0d00*/  SHF.R.U32.HI R10, RZ, 0x4, R8.reuse ;  /* 0x00000004ff0a7819 */ /* 0x100fe40000011608 */
[----:B------:R-:W-:-:S05]  /*0d10*/  SHF.R.U64 R5, R5, 0x4, R8 ;  /* 0x0000000405057819 */ /* 0x000fca0000001208 */
[----:B------:R2:W-:Y:S01]  /*0d20*/  STS [UR8+0xc], R5 ;  /* 0x00000c05ff007988 */ /* 0x0005e20008000808 */
[----:B-----5:R-:W-:Y:S02]  /*0d30*/  LOP3.LUT R4, R4, 0x7, RZ, 0xb8, !PT ;  /* 0x0000000704047812 */ /* 0x020fe400078eb8ff */
[----:B---3--:R-:W-:-:S03]  /*0d40*/  LOP3.LUT R3, R3, 0xf, R10, 0xb8, !PT ;  /* 0x0000000f03037812 */ /* 0x008fc600078eb80a */
[----:B------:R2:W-:Y:S04]  /*0d50*/  STS [UR8+0x34], R4 ;  /* 0x00003404ff007988 */ /* 0x0005e80008000808 */
[----:B------:R2:W-:Y:S02]  /*0d60*/  STS [UR8+0x1c], R3 ;  /* 0x00001c03ff007988 */ /* 0x0005e40008000808 */
.L_x_27:
[----:B------:R-:W-:Y:S05]  /*0d70*/  BSYNC.RECONVERGENT B1 ;  /* 0x0000000000017941 */ /* 0x000fea0003800200 */
.L_x_26:
[----:B------:R-:W-:Y:S04]  /*0d80*/  BSSY.RECONVERGENT B2, `(.L_x_28) ;  /* 0x000001a000027945 */ /* 0x000fe80003800200 */
[----:B------:R-:W-:Y:S04]  /*0d90*/  BSSY.RELIABLE B1, `(.L_x_29) ;  /* 0x0000015000017945 */ /* 0x000fe80003800100 */
[----:B------:R-:W-:Y:S05]  /*0da0*/  @P3 BRA `(.L_x_30) ;  /* 0x0000000000203947 */ /* 0x000fea0003800000 */
[----:B--2345:R-:W2:Y:S02]  /*0db0*/  LDS R3, [UR8+0x34] ;  /* 0x00003408ff037984 */ /* 0x03cea40008000800 */
[----:B--2---:R-:W-:-:S05]  /*0dc0*/  LOP3.LUT R3, R3, 0x38, RZ, 0xb8, !PT ;  /* 0x0000003803037812 */ /* 0x004fca00078eb8ff */
[----:B------:R2:W-:Y:S01]  /*0dd0*/  STS [UR8+0x34], R3 ;  /* 0x00003403ff007988 */ /* 0x0005e20008000808 */
[----:B------:R-:W-:Y:S05]  /*0de0*/  @P3 BRA `(.L_x_31) ;  /* 0x0000000000203947 */ /* 0x000fea0003800000 */
[----:B--2---:R-:W2:Y:S01]  /*0df0*/  LDS R3, [UR8+0x8] ;  /* 0x00000808ff037984 */ /* 0x004ea20008000800 */
[----:B------:R-:W-:-:S05]  /*0e00*/  IMAD.MOV.U32 R4, RZ, RZ, 0x780 ;  /* 0x00000780ff047424 */ /* 0x000fca00078e00ff */
[----:B--2---:R-:W-:-:S05]  /*0e10*/  LOP3.LUT R3, R3, 0x500, R4, 0xd8, !PT ;  /* 0x0000050003037812 */ /* 0x004fca00078ed804 */
[----:B------:R2:W-:Y:S02]  /*0e20*/  STS [UR8+0x8], R3 ;  /* 0x00000803ff007988 */ /* 0x0005e40008000808 */
.L_x_30:
[----:B------:R-:W-:Y:S05]  /*0e30*/  @P3 BRA `(.L_x_32) ;  /* 0x0000000000283947 */ /* 0x000fea0003800000 */
[----:B--2345:R-:W2:Y:S02]  /*0e40*/  LDS R3, [UR8+0x8] ;  /* 0x00000808ff037984 */ /* 0x03cea40008000800 */
[----:B--2---:R-:W-:-:S05]  /*0e50*/  LOP3.LUT R3, R3, 0x1800, RZ, 0xb8, !PT ;  /* 0x0000180003037812 */ /* 0x004fca00078eb8ff */
[----:B------:R3:W-:Y:S02]  /*0e60*/  STS [UR8+0x8], R3 ;  /* 0x00000803ff007988 */ /* 0x0007e40008000808 */
.L_x_31:
[----:B------:R-:W-:Y:S05]  /*0e70*/  @P3 BREAK.RELIABLE B1 ;  /* 0x0000000000013942 */ /* 0x000fea0003800100 */
[----:B------:R-:W-:Y:S05]  /*0e80*/  @P3 BRA `(.L_x_33) ;  /* 0x0000000000243947 */ /* 0x000fea0003800000 */
[----:B--23--:R-:W2:Y:S01]  /*0e90*/  LDS R3, [UR8+0x8] ;  /* 0x00000808ff037984 */ /* 0x00cea20008000800 */
[----:B------:R-:W-:-:S05]  /*0ea0*/  IMAD.MOV.U32 R4, RZ, RZ, 0x6000 ;  /* 0x00006000ff047424 */ /* 0x000fca00078e00ff */
[----:B--2---:R-:W-:-:S04]  /*0eb0*/  LOP3.LUT R3, R3, 0x6000, R4, 0xd8, !PT ;  /* 0x0000600003037812 */ /* 0x004fc800078ed804 */
[----:B------:R-:W-:-:S05]  /*0ec0*/  LOP3.LUT R3, R3, 0x400000, RZ, 0xb8, !PT ;  /* 0x0040000003037812 */ /* 0x000fca00078eb8ff */
[----:B------:R2:W-:Y:S02]  /*0ed0*/  STS [UR8+0x8], R3 ;  /* 0x00000803ff007988 */ /* 0x0005e40008000808 */
.L_x_32:
[----:B------:R-:W-:Y:S05]  /*0ee0*/  BSYNC.RELIABLE B1 ;  /* 0x0000000000017941 */ /* 0x000fea0003800100 */
.L_x_29:
[----:B--2345:R-:W2:Y:S02]  /*0ef0*/  @!P3 LDS R3, [UR8+0x8] ;  /* 0x00000808ff03b984 */ /* 0x03cea40008000800 */
[----:B--2---:R-:W-:-:S05]  /*0f00*/  @!P3 LOP3.LUT R3, R3, 0x8000, RZ, 0xb8, !PT ;  /* 0x000080000303b812 */ /* 0x004fca00078eb8ff */
[----:B------:R4:W-:Y:S02]  /*0f10*/  @!P3 STS [UR8+0x8], R3 ;  /* 0x00000803ff00b988 */ /* 0x0009e40008000808 */
.L_x_33:
[----:B------:R-:W-:Y:S05]  /*0f20*/  BSYNC.RECONVERGENT B2 ;  /* 0x0000000000027941 */ /* 0x000fea0003800200 */
.L_x_28:
[----:B------:R-:W-:Y:S05]  /*0f30*/  WARPSYNC.ALL ;  /* 0x0000000000007948 */ /* 0x000fea0003800000 */
[----:B------:R-:W-:Y:S01]  /*0f40*/  NOP ;  /* 0x0000000000007918 */ /* 0x000fe20000000000 */
[----:B------:R-:W-:-:S04]  /*0f50*/  UIADD3 UR5, UPT, UPT, UR4, 0x80, URZ ;  /* 0x0000008004057890 */ /* 0x000fc8000fffe0ff */
[----:B------:R-:W-:-:S04]  /*0f60*/  UIADD3 UR22, UP0, UPT, UR5, UR10, URZ ;  /* 0x0000000a05167290 */ /* 0x000fc8000ff1e0ff */
[----:B------:R-:W-:Y:S01]  /*0f70*/  ULEA.HI.X.SX32 UR23, UR5, UR11, 0x1, UP0 ;  /* 0x0000000b05177291 */ /* 0x000fe200080f0eff */
[----:B------:R-:W-:Y:S11]  /*0f80*/  @P0 BRA `(.L_x_34) ;  /* 0x0000000000300947 */ /* 0x000ff60003800000 */
        /* <DEDUP_REMOVED lines=12> */
.L_x_34:
[----:B------:R-:W-:Y:S05]  /*1050*/  @P0 BRA `(.L_x_35) ;  /* 0x00000000000c0947 */ /* 0x000fea0003800000 */
[----:B------:R0:W-:Y:S01]  /*1060*/  UTMACMDFLUSH ;  /* 0x00000000000079b7 */ /* 0x0001e20000000000 */
[----:B------:R-:W-:Y:S05]  /*1070*/  @P0 BRA `(.L_x_35) ;  /* 0x0000000000040947 */ /* 0x000fea0003800000 */
[----:B------:R-:W-:-:S04]  /*1080*/  DEPBAR.LE SB0, 0x0 ;  /* 0x000080000000791a */ /* 0x000fc80000000000 */
.L_x_35:
        /* <DEDUP_REMOVED lines=8> */
[----:B---345:R-:W3:Y:S01]  /*1110*/  LDS R3, [UR8+0x8] ;  /* 0x00000808ff037984 */ /* 0x038ee20008000800 */
[----:B------:R-:W4:Y:S01]  /*1120*/  LDC.64 R8, c[0x0][0x390] ;  /* 0x0000e400ff087b82 */ /* 0x000f220000000a00 */
[----:B------:R-:W-:Y:S02]  /*1130*/  IMAD.MOV.U32 R4, RZ, RZ, 0x70 ;  /* 0x00000070ff047424 */ /* 0x000fe400078e00ff */
[----:B----4-:R4:W-:Y:S03]  /*1140*/  STS.64 [UR8], R8 ;  /* 0x00000008ff007988 */ /* 0x0109e60008000a08 */
[----:B---3--:R-:W-:-:S05]  /*1150*/  LOP3.LUT R3, R3, 0x10, R4, 0xd8, !PT ;  /* 0x0000001003037812 */ /* 0x008fca00078ed804 */
[----:B------:R4:W-:Y:S02]  /*1160*/  STS [UR8+0x8], R3 ;  /* 0x00000803ff007988 */ /* 0x0009e40008000808 */
.L_x_37:
[----:B-----5:R-:W-:Y:S05]  /*1170*/  BSYNC.RECONVERGENT B2 ;  /* 0x0000000000027941 */ /* 0x020fea0003800200 */
.L_x_36:
[----:B------:R-:W-:Y:S04]  /*1180*/  BSSY.RECONVERGENT B3, `(.L_x_38) ;  /* 0x0000011000037945 */ /* 0x000fe80003800200 */
[----:B------:R-:W-:Y:S04]  /*1190*/  BSSY.RELIABLE B2, `(.L_x_39) ;  /* 0x000000e000027945 */ /* 0x000fe80003800100 */
[----:B------:R-:W-:Y:S05]  /*11a0*/  @P3 BRA `(.L_x_40) ;  /* 0x0000000000243947 */ /* 0x000fea0003800000 */
[----:B---34-:R-:W3:Y:S01]  /*11b0*/  LDS R3, [UR8+0x34] ;  /* 0x00003408ff037984 */ /* 0x018ee20008000800 */
[----:B------:R-:W-:-:S05]  /*11c0*/  IMAD.MOV.U32 R4, RZ, RZ, 0x3f000000 ;  /* 0x3f000000ff047424 */ /* 0x000fca00078e00ff */
[----:B---3--:R-:W-:-:S05]  /*11d0*/  LOP3.LUT R3, R3, 0xff000000, R4, 0xb8, !PT ;  /* 0xff00000003037812 */ /* 0x008fca00078eb804 */
[----:B------:R3:W-:Y:S01]  /*11e0*/  STS [UR8+0x34], R3 ;  /* 0x00003403ff007988 */ /* 0x0007e20008000808 */
[----:B------:R-:W-:Y:S05]  /*11f0*/  @P3 BRA `(.L_x_41) ;  /* 0x00000000001c3947 */ /* 0x000fea0003800000 */
[----:B---3--:R-:W3:Y:S01]  /*1200*/  LDS R3, [UR8+0x38] ;  /* 0x00003808ff037984 */ /* 0x008ee20008000800 */
[----:B------:R-:W-:-:S05]  /*1210*/  IMAD.MOV.U32 R4, RZ, RZ, 0x3f ;  /* 0x0000003fff047424 */ /* 0x000fca00078e00ff */
[----:B---3--:R-:W-:-:S05]  /*1220*/  LOP3.LUT R3, R3, 0xff, R4, 0xb8, !PT ;  /* 0x000000ff03037812 */ /* 0x008fca00078eb804 */
[----:B------:R5:W-:Y:S02]  /*1230*/  STS [UR8+0x38], R3 ;  /* 0x00003803ff007988 */ /* 0x000be40008000808 */
.L_x_40:
[----:B------:R-:W-:Y:S05]  /*1240*/  @P3 BREAK.RELIABLE B2 ;  /* 0x0000000000023942 */ /* 0x000fea0003800100 */
[----:B------:R-:W-:Y:S05]  /*1250*/  @P3 BRA `(.L_x_42) ;  /* 0x00000000000c3947 */ /* 0x000fea0003800000 */
[----:B------:R2:W-:Y:S02]  /*1260*/  STS [UR8+0x20], R6 ;  /* 0x00002006ff007988 */ /* 0x0005e40008000808 */
.L_x_41:
[----:B------:R-:W-:Y:S05]  /*1270*/  BSYNC.RELIABLE B2 ;  /* 0x0000000000027941 */ /* 0x000fea0003800100 */
.L_x_39:
[----:B------:R2:W-:Y:S02]  /*1280*/  @!P3 STS [UR8+0x24], R2 ;  /* 0x00002402ff00b988 */ /* 0x0005e40008000808 */
.L_x_42:
[----:B------:R-:W-:Y:S05]  /*1290*/  BSYNC.RECONVERGENT B3 ;  /* 0x0000000000037941 */ /* 0x000fea0003800200 */
.L_x_38:
[----:B------:R-:W-:Y:S05]  /*12a0*/  WARPSYNC.ALL ;  /* 0x0000000000007948 */ /* 0x000fea0003800000 */
[----:B------:R-:W-:Y:S01]  /*12b0*/  NOP ;  /* 0x0000000000007918 */ /* 0x000fe20000000000 */
[----:B------:R-:W-:Y:S04]  /*12c0*/  BSSY.RECONVERGENT B3, `(.L_x_43) ;  /* 0x000000e000037945 */ /* 0x000fe80003800200 */
[----:B------:R-:W-:Y:S05]  /*12d0*/  @P3 BRA `(.L_x_44) ;  /* 0x0000000000303947 */ /* 0x000fea0003800000 */
[----:B---345:R-:W3:Y:S01]  /*12e0*/  LDS R3, [UR8+0x34] ;  /* 0x00003408ff037984 */ /* 0x038ee20008000800 */
[----:B------:R-:W4:Y:S03]  /*12f0*/  LDC.64 R4, c[0x0][0x3b8] ;  /* 0x0000ee00ff047b82 */ /* 0x000f260000000a00 */
[----:B--2---:R-:W2:Y:S01]  /*1300*/  LDS R2, [UR8+0x1c] ;  /* 0x00001c08ff027984 */ /* 0x004ea20008000800 */
[C---:B----4-:R-:W-:Y:S01]  /*1310*/  SHF.L.U64.HI R5, R4.reuse, 0x1, R5 ;  /* 0x0000000104057819 */ /* 0x050fe20000010205 */
[----:B------:R-:W-:-:S03]  /*1320*/  IMAD.SHL.U32 R4, R4, 0x2, RZ ;  /* 0x0000000204047824 */ /* 0x000fc600078e00ff */
[--C-:B------:R-:W-:Y:S02]  /*1330*/  SHF.R.U32.HI R7, RZ, 0x4, R5.reuse ;  /* 0x00000004ff077819 */ /* 0x100fe40000011605 */
[----:B------:R-:W-:-:S05]  /*1340*/  SHF.R.U64 R4, R4, 0x4, R5 ;  /* 0x0000000404047819 */ /* 0x000fca0000001205 */
[----:B------:R4:W-:Y:S01]  /*1350*/  STS [UR8+0xc], R4 ;  /* 0x00000c04ff007988 */ /* 0x0009e20008000808 */
[----:B---3--:R-:W-:Y:S02]  /*1360*/  LOP3.LUT R3, R3, 0x7, RZ, 0xb8, !PT ;  /* 0x0000000703037812 */ /* 0x008fe400078eb8ff */
[----:B--2---:R-:W-:-:S03]  /*1370*/  LOP3.LUT R2, R2, 0xf, R7, 0xb8, !PT ;  /* 0x0000000f02027812 */ /* 0x004fc600078eb807 */
[----:B------:R4:W-:Y:S04]  /*1380*/  STS [UR8+0x34], R3 ;  /* 0x00003403ff007988 */ /* 0x0009e80008000808 */
[----:B------:R4:W-:Y:S02]  /*1390*/  STS [UR8+0x1c], R2 ;  /* 0x00001c02ff007988 */ /* 0x0009e40008000808 */
.L_x_44:
[----:B------:R-:W-:Y:S05]  /*13a0*/  BSYNC.RECONVERGENT B3 ;  /* 0x0000000000037941 */ /* 0x000fea0003800200 */
.L_x_43:
[----:B------:R-:W-:Y:S04]  /*13b0*/  BSSY.RECONVERGENT B4, `(.L_x_45) ;  /* 0x000001a000047945 */ /* 0x000fe80003800200 */
[----:B------:R-:W-:Y:S04]  /*13c0*/  BSSY.RELIABLE B3, `(.L_x_46) ;  /* 0x0000015000037945 */ /* 0x000fe80003800100 */
[----:B------:R-:W-:Y:S05]  /*13d0*/  @P3 BRA `(.L_x_47) ;  /* 0x0000000000203947 */ /* 0x000fea0003800000 */
[----:B--2-4-:R-:W2:Y:S02]  /*13e0*/  LDS R2, [UR8+0x34] ;  /* 0x00003408ff027984 */ /* 0x014ea40008000800 */
[----:B--2---:R-:W-:-:S05]  /*13f0*/  LOP3.LUT R2, R2, 0x38, RZ, 0xb8, !PT ;  /* 0x0000003802027812 */ /* 0x004fca00078eb8ff */
[----:B------:R2:W-:Y:S01]  /*1400*/  STS [UR8+0x34], R2 ;  /* 0x00003402ff007988 */ /* 0x0005e20008000808 */
[----:B------:R-:W-:Y:S05]  /*1410*/  @P3 BRA `(.L_x_48) ;  /* 0x0000000000203947 */ /* 0x000fea0003800000 */
[----:B--2---:R-:W2:Y:S01]  /*1420*/  LDS R2, [UR8+0x8] ;  /* 0x00000808ff027984 */ /* 0x004ea20008000800 */
[----:B---3-5:R-:W-:-:S05]  /*1430*/  IMAD.MOV.U32 R3, RZ, RZ, 0x780 ;  /* 0x00000780ff037424 */ /* 0x028fca00078e00ff */
[----:B--2---:R-:W-:-:S05]  /*1440*/  LOP3.LUT R2, R2, 0x500, R3, 0xd8, !PT ;  /* 0x0000050002027812 */ /* 0x004fca00078ed803 */
[----:B------:R2:W-:Y:S02]  /*1450*/  STS [UR8+0x8], R2 ;  /* 0x00000802ff007988 */ /* 0x0005e40008000808 */
.L_x_47:
[----:B------:R-:W-:Y:S05]  /*1460*/  @P3 BRA `(.L_x_49) ;  /* 0x0000000000283947 */ /* 0x000fea0003800000 */
[----:B--2-4-:R-:W2:Y:S02]  /*1470*/  LDS R2, [UR8+0x8] ;  /* 0x00000808ff027984 */ /* 0x014ea40008000800 */
[----:B--2---:R-:W-:-:S05]  /*1480*/  LOP3.LUT R2, R2, 0x1800, RZ, 0xb8, !PT ;  /* 0x0000180002027812 */ /* 0x004fca00078eb8ff */
[----:B------:R4:W-:Y:S02]  /*1490*/  STS [UR8+0x8], R2 ;  /* 0x00000802ff007988 */ /* 0x0009e40008000808 */
.L_x_48:
[----:B------:R-:W-:Y:S05]  /*14a0*/  @P3 BREAK.RELIABLE B3 ;  /* 0x0000000000033942 */ /* 0x000fea0003800100 */
[----:B------:R-:W-:Y:S05]  /*14b0*/  @P3 BRA `(.L_x_50) ;  /* 0x0000000000243947 */ /* 0x000fea0003800000 */
[----:B--2-4-:R-:W2:Y:S01]  /*14c0*/  LDS R2, [UR8+0x8] ;  /* 0x00000808ff027984 */ /* 0x014ea20008000800 */
[----:B---3-5:R-:W-:-:S05]  /*14d0*/  IMAD.MOV.U32 R3, RZ, RZ, 0x6000 ;  /* 0x00006000ff037424 */ /* 0x028fca00078e00ff */
[----:B--2---:R-:W-:-:S04]  /*14e0*/  LOP3.LUT R2, R2, 0x6000, R3, 0xd8, !PT ;  /* 0x0000600002027812 */ /* 0x004fc800078ed803 */
[----:B------:R-:W-:-:S05]  /*14f0*/  LOP3.LUT R2, R2, 0x400000, RZ, 0xb8, !PT ;  /* 0x0040000002027812 */ /* 0x000fca00078eb8ff */
[----:B------:R2:W-:Y:S02]  /*1500*/  STS [UR8+0x8], R2 ;  /* 0x00000802ff007988 */ /* 0x0005e40008000808 */
.L_x_49:
[----:B------:R-:W-:Y:S05]  /*1510*/  BSYNC.RELIABLE B3 ;  /* 0x0000000000037941 */ /* 0x000fea0003800100 */
.L_x_46:
[----:B--2-4-:R-:W2:Y:S02]  /*1520*/  @!P3 LDS R2, [UR8+0x8] ;  /* 0x00000808ff02b984 */ /* 0x014ea40008000800 */
[----:B--2---:R-:W-:-:S05]  /*1530*/  @!P3 LOP3.LUT R2, R2, 0x8000, RZ, 0xb8, !PT ;  /* 0x000080000202b812 */ /* 0x004fca00078eb8ff */
[----:B------:R2:W-:Y:S02]  /*1540*/  @!P3 STS [UR8+0x8], R2 ;  /* 0x00000802ff00b988 */ /* 0x0005e40008000808 */
.L_x_50:
[----:B------:R-:W-:Y:S05]  /*1550*/  BSYNC.RECONVERGENT B4 ;  /* 0x0000000000047941 */ /* 0x000fea0003800200 */
.L_x_45:
[----:B------:R-:W-:Y:S05]  /*1560*/  WARPSYNC.ALL ;  /* 0x0000000000007948 */ /* 0x000fea0003800000 */
[----:B------:R-:W-:Y:S01]  /*1570*/  NOP ;  /* 0x0000000000007918 */ /* 0x000fe20000000000 */
[----:B------:R-:W-:-:S04]  /*1580*/  UIADD3 UR4, UPT, UPT, UR4, 0x100, URZ ;  /* 0x0000010004047890 */ /* 0x000fc8000fffe0ff */
[----:B------:R-:W-:-:S04]  /*1590*/  UIADD3 UR10, UP0, UPT, UR4, UR10, URZ ;  /* 0x0000000a040a7290 */ /* 0x000fc8000ff1e0ff */
[----:B------:R-:W-:Y:S01]  /*15a0*/  ULEA.HI.X.SX32 UR11, UR4, UR11, 0x1, UP0 ;  /* 0x0000000b040b7291 */ /* 0x000fe200080f0eff */
[----:B------:R-:W-:Y:S11]  /*15b0*/  @P0 BRA `(.L_x_51) ;  /* 0x0000000000300947 */ /* 0x000ff60003800000 */
[----:B--2-4-:R-:W2:Y:S01]  /*15c0*/  S2R R2, SR_LANEID ;  /* 0x0000000000027919 */ /* 0x014ea20000000000 */
[----:B------:R-:W-:Y:S05]  /*15d0*/  WARPSYNC.ALL ;  /* 0x0000000000007948 */ /* 0x000fea0003800000 */
[----:B------:R-:W-:Y:S01]  /*15e0*/  NOP ;  /* 0x0000000000007918 */ /* 0x000fe20000000000 */
[----:B--2---:R-:W-:-:S05]  /*15f0*/  IMAD.SHL.U32 R4, R2, 0x4, RZ ;  /* 0x0000000402047824 */ /* 0x004fca00078e00ff */
[----:B------:R-:W2:Y:S01]  /*1600*/  LDS R5, [R4+UR8] ;  /* 0x0000000804057984 */ /* 0x000ea20008000800 */
[----:B------:R-:W-:-:S05]  /*1610*/  IADD3 R2, P1, PT, R4, UR10, RZ ;  /* 0x0000000a04027c10 */ /* 0x000fca000ff3e0ff */
[----:B---3-5:R-:W-:-:S05]  /*1620*/  IMAD.X R3, RZ, RZ, UR11, P1 ;  /* 0x0000000bff037e24 */ /* 0x028fca00088e06ff */
[----:B--2---:R2:W3:Y:S01]  /*1630*/  ATOMG.E.EXCH.STRONG.GPU PT, RZ, [R2], R5 ;  /* 0x0000000502ff73a8 */ /* 0x0044e200041ee100 */
[----:B------:R-:W-:-:S04]  /*1640*/  DEPBAR {5,4,3,2,1,0} ;  /* 0x0000003f0000791a */ /* 0x000fc80000000000 */
[----:B------:R-:W4:Y:S02]  /*1650*/  CCTL.E.C.LDCU.IV.DEEP [UR10] ;  /* 0x000000000a007540 */ /* 0x000f240009c08000 */
[----:B----4-:R2:W-:Y:S01]  /*1660*/  UTMACCTL.IV [UR10] ;  /* 0x000000000a0079b9 */ /* 0x0105e20008000000 */
[----:B------:R-:W-:Y:S01]  /*1670*/  NOP ;  /* 0x0000000000007918 */ /* 0x000fe20000000000 */
.L_x_51:
[----:B------:R-:W-:Y:S05]  /*1680*/  @P0 BRA `(.L_x_52) ;  /* 0x00000000000c0947 */ /* 0x000fea0003800000 */
[----:B------:R0:W-:Y:S01]  /*1690*/  UTMACMDFLUSH ;  /* 0x00000000000079b7 */ /* 0x0001e20000000000 */
[----:B------:R-:W-:Y:S05]  /*16a0*/  @P0 BRA `(.L_x_52) ;  /* 0x0000000000040947 */ /* 0x000fea0003800000 */
[----:B------:R-:W-:-:S04]  /*16b0*/  DEPBAR.LE SB0, 0x0 ;  /* 0x000080000000791a */ /* 0x000fc80000000000 */
.L_x_52:
[----:B------:R-:W-:Y:S05]  /*16c0*/  WARPSYNC.ALL ;  /* 0x0000000000007948 */ /* 0x000fea0003800000 */
[----:B------:R-:W-:Y:S01]  /*16d0*/  NOP ;  /* 0x0000000000007918 */ /* 0x000fe20000000000 */
[----:B---3--:R-:W-:Y:S01]  /*16e0*/  BAR.SYNC.DEFER_BLOCKING 0x0 ;  /* 0x0000000000007b1d */ /* 0x008fe20000010000 */
[----:B--2-4-:R-:W-:Y:S01]  /*16f0*/  SHF.R.U32.HI R2, RZ, 0x5, R0 ;  /* 0x00000005ff027819 */ /* 0x014fe20000011600 */
[----:B------:R-:W-:Y:S01]  /*1700*/  USHF.L.U32 UR12, UR12, 0x7, URZ ;  /* 0x000000070c0c7899 */ /* 0x000fe200080006ff */
[----:B------:R-:W-:Y:S02]  /*1710*/  ISETP.GE.AND P0, PT, R12, 0x1, PT ;  /* 0x000000010c00780c */ /* 0x000fe40003f06270 */
[----:B------:R-:W-:Y:S01]  /*1720*/  R2UR UR9, R2 ;  /* 0x00000000020972ca */ /* 0x000fe200000e0000 */
[----:B------:R-:W-:Y:S01]  /*1730*/  VOTEU.ALL UP0, P3 ;  /* 0x0000000000ff7886 */ /* 0x000fe20001800000 */
[----:B------:R-:W-:Y:S01]  /*1740*/  UMOV UR4, 0x1 ;  /* 0x0000000100047882 */ /* 0x000fe20000000000 */
[----:B------:R-:W-:Y:S01]  /*1750*/  VOTEU.ALL UP1, P3 ;  /* 0x0000000000ff7886 */ /* 0x000fe20001820000 */
[----:B------:R-:W-:Y:S02]  /*1760*/  BSSY.RECONVERGENT B4, `(.L_x_53) ;  /* 0x000001a000047945 */ /* 0x000fe40003800200 */
[----:B------:R-:W-:-:S04]  /*1770*/  @!UP0 UIADD3 UR6, UPT, UPT, -UR4, 0x100000, URZ ;  /* 0x0010000004068890 */ /* 0x000fc8000fffe1ff */
[----:B------:R-:W-:Y:S02]  /*1780*/  @!UP0 USHF.L.U32 UR7, UR6, 0xb, URZ ;  /* 0x0000000b06078899 */ /* 0x000fe400080006ff */
[----:B------:R-:W-:Y:S02]  /*1790*/  @!UP0 USHF.L.U32 UR6, UR6, 0x1, URZ ;  /* 0x0000000106068899 */ /* 0x000fe400080006ff */
[----:B------:R-:W-:-:S04]  /*17a0*/  @!UP0 UIADD3 UR4, UPT, UPT, -UR4, 0x100000, URZ ;  /* 0x0010000004048890 */ /* 0x000fc8000fffe1ff */
[----:B------:R-:W-:Y:S02]  /*17b0*/  @!UP0 USHF.L.U32 UR5, UR4, 0xb, URZ ;  /* 0x0000000b04058899 */ /* 0x000fe400080006ff */
[----:B------:R-:W-:Y:S01]  /*17c0*/  @!UP0 USHF.L.U32 UR4, UR4, 0x1, URZ ;  /* 0x0000000104048899 */ /* 0x000fe200080006ff */
[----:B------:R-:W-:Y:S01]  /*17d0*/  VOTEU.ALL UP0, P3 ;  /* 0x0000000000ff7886 */ /* 0x000fe20001800000 */
[----:B------:R-:W2:Y:S04]  /*17e0*/  FENCE.VIEW.ASYNC.S ;  /* 0x00000000000073c6 */ /* 0x000ea80000000000 */
[----:B--2---:R2:W3:Y:S02]  /*17f0*/  @!UP0 SYNCS.EXCH.64 URZ, [UR8+0xc000], UR6 ;  /* 0x00c0000608ff85b2 */ /* 0x0044e40008000100 */
[----:B--2---:R-:W-:-:S02]  /*1800*/  UIADD3 UR6, UPT, UPT, UR8, 0xc010, URZ ;  /* 0x0000c01008067890 */ /* 0x004fc4000fffe0ff */
[----:B------:R-:W-:Y:S02]  /*1810*/  USHF.L.U32 UR7, UR13, 0x6, URZ ;  /* 0x000000060d077899 */ /* 0x000fe400080006ff */
[----:B------:R2:W3:Y:S02]  /*1820*/  @!UP1 SYNCS.EXCH.64 URZ, [UR8+0xc010], UR4 ;  /* 0x00c0100408ff95b2 */ /* 0x0004e40008000100 */
[----:B---3--:R-:W-:Y:S06]  /*1830*/  BAR.SYNC.DEFER_BLOCKING 0x0 ;  /* 0x0000000000007b1d */ /* 0x008fec0000010000 */
[----:B------:R-:W-:Y:S05]  /*1840*/  @P3 BRA `(.L_x_54) ;  /* 0x00000000002c3947 */ /* 0x000fea0003800000 */
[----:B--2---:R-:W-:Y:S02]  /*1850*/  UMOV UR4, 0x1 ;  /* 0x0000000100047882 */ /* 0x004fe40000000000 */
[----:B------:R-:W-:-:S04]  /*1860*/  UIADD3 UR14, UPT, UPT, -UR4, 0x100000, URZ ;  /* 0x00100000040e7890 */ /* 0x000fc8000fffe1ff */
[----:B------:R-:W-:Y:S02]  /*1870*/  USHF.L.U32 UR15, UR14, 0xb, URZ ;  /* 0x0000000b0e0f7899 */ /* 0x000fe400080006ff */
[----:B------:R-:W-:Y:S02]  /*1880*/  USHF.L.U32 UR14, UR14, 0x1, URZ ;  /* 0x000000010e0e7899 */ /* 0x000fe400080006ff */
[----:B------:R-:W-:-:S04]  /*1890*/  UIADD3 UR4, UPT, UPT, -UR4, 0x100000, URZ ;  /* 0x0010000004047890 */ /* 0x000fc8000fffe1ff */
[----:B------:R-:W-:Y:S02]  /*18a0*/  USHF.L.U32 UR5, UR4, 0xb, URZ ;  /* 0x0000000b04057899 */ /* 0x000fe400080006ff */
[----:B------:R-:W-:Y:S01]  /*18b0*/  USHF.L.U32 UR4, UR4, 0x1, URZ ;  /* 0x0000000104047899 */ /* 0x000fe200080006ff */
[----:B------:R-:W2:Y:S03]  /*18c0*/  FENCE.VIEW.ASYNC.S ;  /* 0x00000000000073c6 */ /* 0x000ea60000000000 */
[----:B--2---:R3:W4:Y:S08]  /*18d0*/  SYNCS.EXCH.64 URZ, [UR8+0xc008], UR14 ;  /* 0x00c0080e08ff75b2 */ /* 0x0047300008000100 */
[----:B------:R3:W2:Y:S02]  /*18e0*/  SYNCS.EXCH.64 URZ, [UR8+0xc018], UR4 ;  /* 0x00c0180408ff75b2 */ /* 0x0006a40008000100 */
[----:B---3--:R-:W-:Y:S01]  /*18f0*/  NOP ;  /* 0x0000000000007918 */ /* 0x008fe20000000000 */
.L_x_54:
[----:B--2---:R-:W-:Y:S05]  /*1900*/  BSYNC.RECONVERGENT B4 ;  /* 0x0000000000047941 */ /* 0x004fea0003800200 */
.L_x_53:
[----:B------:R-:W-:Y:S05]  /*1910*/  @!P0 BRA `(.L_x_55) ;  /* 0x0000000800908947 */ /* 0x000fea0003800000 */
[----:B----4-:R-:W-:Y:S01]  /*1920*/  BAR.SYNC.DEFER_BLOCKING 0x0 ;  /* 0x0000000000007b1d */ /* 0x010fe20000010000 */
[----:B------:R-:W-:Y:S01]  /*1930*/  ELECT P1, URZ, PT ;  /* 0x0000000000ff782f */ /* 0x000fe20003820000 */
[----:B------:R-:W-:Y:S01]  /*1940*/  @!P3 IMAD.MOV.U32 R2, RZ, RZ, 0x6000 ;  /* 0x00006000ff02b424 */ /* 0x000fe200078e00ff */
[----:B------:R-:W-:Y:S02]  /*1950*/  UIADD3 UR16, UPT, UPT, UR8, 0x8000, URZ ;  /* 0x0000800008107890 */ /* 0x000fe4000fffe0ff */
[----:B------:R-:W-:Y:S01]  /*1960*/  ISETP.LT.U32.AND P1, PT, R68, 0x20, P1 ;  /* 0x000000204400780c */ /* 0x000fe20000f21070 */
[----:B------:R-:W-:Y:S01]  /*1970*/  UMOV UR19, UR7 ;  /* 0x0000000700137c82 */ /* 0x000fe20008000000 */
[----:B------:R-:W-:Y:S01]  /*1980*/  ELECT P0, URZ, PT ;  /* 0x0000000000ff782f */ /* 0x000fe20003800000 */
[----:B------:R-:W-:-:S03]  /*1990*/  ULOP3.LUT UR4, UR9, 0x1, URZ, 0xc0, !UPT ;  /* 0x0000000109047892 */ /* 0x000fc6000f8ec0ff */
[----:B------:R-:W-:Y:S01]  /*19a0*/  ISETP.LT.U32.AND P0, PT, R68, 0x40, P0 ;  /* 0x000000404400780c */ /* 0x000fe20000701070 */
[----:B------:R-:W-:Y:S02]  /*19b0*/  ULEA UR28, UR4, UR8, 0xd ;  /* 0x00000008041c7291 */ /* 0x000fe4000f8e68ff */
[----:B------:R-:W-:-:S04]  /*19c0*/  ULEA UR30, UR4, UR12, 0x6 ;  /* 0x0000000c041e7291 */ /* 0x000fc8000f8e30ff */
[----:B------:R-:W-:Y:S01]  /*19d0*/  VOTEU.ANY UP0, P1 ;  /* 0x0000000000ff7886 */ /* 0x000fe20000800100 */
[----:B------:R-:W-:-:S04]  /*19e0*/  VOTEU.ANY UP2, P1 ;  /* 0x0000000000ff7886 */ /* 0x000fc80000840100 */
[----:B------:R-:W-:Y:S02]  /*19f0*/  @UP0 UIADD3 UR17, UPT, UPT, UR8, 0xc000, URZ ;  /* 0x0000c00008110890 */ /* 0x000fe4000fffe0ff */
[----:B------:R2:W-:Y:S01]  /*1a00*/  @!P3 SYNCS.ARRIVE.TRANS64 RZ, [UR8+0xc000], R2 ;  /* 0x00c00002ffffb9a7 */ /* 0x0005e20008000008 */
[----:B------:R-:W-:Y:S01]  /*1a10*/  @UP0 UMOV UR18, URZ ;  /* 0x000000ff00120c82 */ /* 0x000fe20008000000 */
[----:B------:R-:W-:Y:S01]  /*1a20*/  BAR.SYNC.DEFER_BLOCKING 0x0 ;  /* 0x0000000000007b1d */ /* 0x000fe20000010000 */
[----:B------:R-:W-:-:S05]  /*1a30*/  UISETP.NE.U32.AND UP0, UPT, UR9, URZ, UPT ;  /* 0x000000ff0900728c */ /* 0x000fca000bf05070 */
[----:B------:R-:W-:Y:S01]  /*1a40*/  VOTEU.ANY UP1, P0 ;  /* 0x0000000000ff7886 */ /* 0x000fe20000020100 */
[----:B------:R-:W-:-:S04]  /*1a50*/  VOTEU.ANY UP3, P0 ;  /* 0x0000000000ff7886 */ /* 0x000fc80000060100 */
[----:B------:R-:W-:Y:S01]  /*1a60*/  @UP1 UIADD3 UR29, UPT, UPT, UR8, 0xc000, URZ ;  /* 0x0000c000081d1890 */ /* 0x000fe2000fffe0ff */
[----:B------:R-:W-:Y:S01]  /*1a70*/  @UP1 UMOV UR31, URZ ;  /* 0x000000ff001f1c82 */ /* 0x000fe20008000000 */
[----:B------:R2:W-:Y:S01]  /*1a80*/  @UP2 UTMALDG.2D [UR16], [UR20] ;  /* 0x00000010140025b4 */ /* 0x0005e20008008000 */
[----:B------:R3:W-:Y:S06]  /*1a90*/  MEMBAR.ALL.CTA ;  /* 0x0000000000007992 */ /* 0x0007ec0000008000 */
[----:B---3--:R-:W3:Y:S02]  /*1aa0*/  FENCE.VIEW.ASYNC.S ;  /* 0x00000000000073c6 */ /* 0x008ee40000000000 */
[----:B---3--:R-:W-:Y:S06]  /*1ab0*/  BAR.SYNC.DEFER_BLOCKING 0x0 ;  /* 0x0000000000007b1d */ /* 0x008fec0000010000 */
[----:B------:R2:W-:Y:S02]  /*1ac0*/  @UP3 UTMALDG.2D [UR28], [UR22] ;  /* 0x0000001c160035b4 */ /* 0x0005e40008008000 */
[----:B------:R-:W-:Y:S06]  /*1ad0*/  BAR.SYNC.DEFER_BLOCKING 0x0 ;  /* 0x0000000000007b1d */ /* 0x000fec0000010000 */
[----:B------:R-:W3:Y:S02]  /*1ae0*/  SYNCS.PHASECHK.TRANS64.TRYWAIT P0, [UR8+0xc000], RZ ;  /* 0x00c000ffff0075a7 */ /* 0x000ee40008001108 */
[----:B--23--:R-:W-:Y:S05]  /*1af0*/  @!P0 BRA `(.L_x_56) ;  /* 0x00000010002c8947 */ /* 0x00cfea0003800000 */
.L_x_70:
[----:B------:R-:W-:Y:S05]  /*1b00*/  BRA.U UP0, `(.L_x_57) ;  /* 0x0000000100787547 */ /* 0x000fea000b800000 */
[----:B------:R-:W-:Y:S02]  /*1b10*/  USHF.R.U32.HI UR14, URZ, 0x4, UR16 ;  /* 0x00000004ff0e7899 */ /* 0x000fe40008011610 */
[----:B------:R-:W-:Y:S02]  /*1b20*/  USHF.R.U32.HI UR13, URZ, 0x4, UR8 ;  /* 0x00000004ff0d7899 */ /* 0x000fe40008011608 */
[----:B------:R-:W-:Y:S02]  /*1b30*/  USGXT.U32 UR14, UR14, 0xe ;  /* 0x0000000e0e0e789a */ /* 0x000fe40008000000 */
[----:B------:R-:W-:Y:S02]  /*1b40*/  USGXT.U32 UR13, UR13, 0xe ;  /* 0x0000000e0d0d789a */ /* 0x000fe40008000000 */
[----:B------:R-:W-:Y:S02]  /*1b50*/  UIADD3 UR32, UP0, UPT, UR14, 0x2, URZ ;  /* 0x000000020e207890 */ /* 0x000fe4000ff1e0ff */
[----:B------:R-:W-:Y:S01]  /*1b60*/  UIADD3 UR30, UP1, UPT, UR13, 0x2000080, URZ ;  /* 0x020000800d1e7890 */ /* 0x000fe2000ff3e0ff */
[----:B------:R-:W-:Y:S01]  /*1b70*/  UMOV UR4, URZ ;  /* 0x000000ff00047c82 */ /* 0x000fe20008000000 */
[----:B------:R-:W-:Y:S01]  /*1b80*/  UMOV UR5, URZ ;  /* 0x000000ff00057c82 */ /* 0x000fe20008000000 */
[----:B------:R-:W-:-:S02]  /*1b90*/  UIADD3.X UR33, UPT, UPT, UR4, 0x40004040, URZ, UP0, !UPT ;  /* 0x4000404004217890 */ /* 0x000fc400087fe4ff */
[----:B------:R-:W-:Y:S02]  /*1ba0*/  UIADD3.X UR31, UPT, UPT, UR5, 0x40004040, URZ, UP1, !UPT ;  /* 0x40004040051f7890 */ /* 0x000fe40008ffe4ff */
[----:B------:R-:W-:Y:S02]  /*1bb0*/  ULOP3.LUT UR4, UR13, 0x2000000, URZ, 0xfc, !UPT ;  /* 0x020000000d047892 */ /* 0x000fe4000f8efcff */
[----:B------:R-:W-:Y:S02]  /*1bc0*/  UIADD3.64 UR16, UPT, UPT, UR32, 0x2, URZ ;  /* 0x0000000220107897 */ /* 0x000fe4000fffe0ff */
[----:B------:R-:W-:Y:S02]  /*1bd0*/  UIADD3.64 UR18, UPT, UPT, UR30, 0x80, URZ ;  /* 0x000000801e127897 */ /* 0x000fe4000fffe0ff */
[----:B------:R-:W-:Y:S02]  /*1be0*/  UIADD3.64 UR26, UPT, UPT, UR32, 0x4, URZ ;  /* 0x00000004201a7897 */ /* 0x000fe4000fffe0ff */
[----:B------:R-:W-:Y:S01]  /*1bf0*/  UIADD3.64 UR28, UPT, UPT, UR30, 0x100, URZ ;  /* 0x000001001e1c7897 */ /* 0x000fe2000fffe0ff */
[----:B------:R-:W-:Y:S01]  /*1c00*/  UMOV UR34, 0x0 ;  /* 0x0000000000227882 */ /* 0x000fe20000000000 */
[----:B------:R-:W-:Y:S01]  /*1c10*/  UMOV UR35, 0x4210490 ;  /* 0x0421049000237882 */ /* 0x000fe20000000000 */
[----:B------:R-:W-:Y:S01]  /*1c20*/  UMOV UR15, 0x40004040 ;  /* 0x40004040000f7882 */ /* 0x000fe20000000000 */
[----:B------:R-:W-:Y:S01]  /*1c30*/  UMOV UR5, 0x40004040 ;  /* 0x4000404000057882 */ /* 0x000fe20000000000 */
[----:B------:R-:W-:Y:S01]  /*1c40*/  UMOV UR36, 0x0 ;  /* 0x0000000000247882 */ /* 0x000fe20000000000 */
[----:B------:R-:W-:Y:S01]  /*1c50*/  UMOV UR37, 0x4210490 ;  /* 0x0421049000257882 */ /* 0x000fe20000000000 */
[----:B------:R-:W-:Y:S01]  /*1c60*/  UMOV UR38, 0x0 ;  /* 0x0000000000267882 */ /* 0x000fe20000000000 */
[----:B------:R-:W-:Y:S01]  /*1c70*/  UMOV UR39, 0x4210490 ;  /* 0x0421049000277882 */ /* 0x000fe20000000000 */
[----:B------:R2:W-:Y:S01]  /*1c80*/  UTCHMMA gdesc[UR14], gdesc[UR4], tmem[UR24], tmem[UR34], idesc[UR35], !UPT ;  /* 0x00ff22040e0075ea */ /* 0x0005e2000f800018 */
[----:B------:R-:W-:Y:S01]  /*1c90*/  UMOV UR40, 0x0 ;  /* 0x0000000000287882 */ /* 0x000fe20000000000 */
[----:B------:R-:W-:Y:S01]  /*1ca0*/  UMOV UR41, 0x4210490 ;  /* 0x0421049000297882 */ /* 0x000fe20000000000 */
[----:B------:R2:W-:Y:S01]  /*1cb0*/  UTCHMMA gdesc[UR32], gdesc[UR30], tmem[UR24], tmem[UR36], idesc[UR37], UPT ;  /* 0x00ff241e200075ea */ /* 0x0005e2000b800018 */
[----:B------:R2:W-:Y:S01]  /*1cc0*/  UTCHMMA gdesc[UR16], gdesc[UR18], tmem[UR24], tmem[UR38], idesc[UR39], UPT ;  /* 0x00ff2612100075ea */ /* 0x0005e2000b800018 */
[----:B------:R2:W-:Y:S01]  /*1cd0*/  UTCHMMA gdesc[UR26], gdesc[UR28], tmem[UR24], tmem[UR40], idesc[UR41], UPT ;  /* 0x00ff281c1a0075ea */ /* 0x0005e2000b800018 */
[----:B------:R-:W-:Y:S01]  /*1ce0*/  NOP ;  /* 0x0000000000007918 */ /* 0x000fe20000000000 */
.L_x_57:
[----:B------:R-:W-:Y:S01]  /*1cf0*/  ELECT P0, URZ, PT ;  /* 0x0000000000ff782f */ /* 0x000fe20003800000 */
[----:B--2---:R-:W-:Y:S01]  /*1d00*/  UMOV UR4, UR6 ;  /* 0x0000000600047c82 */ /* 0x004fe20008000000 */
[----:B------:R-:W-:Y:S02]  /*1d10*/  UMOV UR5, URZ ;  /* 0x000000ff00057c82 */ /* 0x000fe40008000000 */
[----:B------:R-:W-:-:S13]  /*1d20*/  ISETP.LT.U32.AND P0, PT, R68, 0x20, P0 ;  /* 0x000000204400780c */ /* 0x000fda0000701070 */
[----:B------:R-:W-:Y:S01]  /*1d30*/  VOTEU.ANY UP0, P0 ;  /* 0x0000000000ff7886 */ /* 0x000fe20000000100 */
[----:B------:R-:W-:Y:S01]  /*1d40*/  VOTEU.ANY UP1, P0 ;  /* 0x0000000000ff7886 */ /* 0x000fe20000020100 */
[----:B------:R-:W-:-:S03]  /*1d50*/  ISETP.GE.U32.AND P0, PT, R12, 0x41, PT ;  /* 0x000000410c00780c */ /* 0x000fc60003f06070 */
[----:B------:R-:W-:Y:S02]  /*1d60*/  @UP0 UMOV UR4, UR4 ;  /* 0x0000000400040c82 */ /* 0x000fe40008000000 */
[----:B------:R2:W-:Y:S01]  /*1d70*/  @UP1 UTCBAR [UR4], URZ ;  /* 0x000000ff040013e9 */ /* 0x0005e200080000ff */
[----:B------:R-:W-:Y:S06]  /*1d80*/  BAR.SYNC.DEFER_BLOCKING 0x0 ;  /* 0x0000000000007b1d */ /* 0x000fec0000010000 */
[----:B------:R-:W3:Y:S02]  /*1d90*/  SYNCS.PHASECHK.TRANS64.TRYWAIT P1, [UR8+0xc010], RZ ;  /* 0x00c010ffff0075a7 */ /* 0x000ee40008021108 */
[----:B--23--:R-:W-:Y:S05]  /*1da0*/  @!P1 BRA `(.L_x_58) ;  /* 0x0000000c008c9947 */ /* 0x00cfea0003800000 */
.L_x_71:
[----:B------:R-:W-:Y:S01]  /*1db0*/  IMAD.MOV.U32 R2, RZ, RZ, RZ ;  /* 0x000000ffff027224 */ /* 0x000fe200078e00ff */
[----:B------:R-:W-:Y:S06]  /*1dc0*/  @!P0 BRA `(.L_x_55) ;  /* 0x0000000400648947 */ /* 0x000fec0003800000 */
[----:B------:R-:W2:Y:S01]  /*1dd0*/  LDCU UR25, c[0x0][0x3a0] ;  /* 0x00007400ff1977ac */ /* 0x000ea20008000800 */
[----:B------:R-:W-:Y:S01]  /*1de0*/  UMOV UR13, 0x1 ;  /* 0x00000001000d7882 */ /* 0x000fe20000000000 */
[----:B------:R-:W-:-:S05]  /*1df0*/  UMOV UR6, 0x40 ;  /* 0x0000004000067882 */ /* 0x000fca0000000000 */
.L_x_62:
[----:B------:R-:W-:Y:S01]  /*1e00*/  BAR.SYNC.DEFER_BLOCKING 0x0 ;  /* 0x0000000000007b1d */ /* 0x000fe20000010000 */
[----:B------:R-:W-:Y:S01]  /*1e10*/  ULEA UR17, UR13, UR8, 0x3 ;  /* 0x000000080d117291 */ /* 0x000fe2000f8e18ff */
[----:B-----5:R-:W-:Y:S01]  /*1e20*/  @!P3 IMAD.MOV.U32 R3, RZ, RZ, 0x6000 ;  /* 0x00006000ff03b424 */ /* 0x020fe200078e00ff */
[----:B------:R-:W-:Y:S01]  /*1e30*/  ELECT P1, URZ, PT ;  /* 0x0000000000ff782f */ /* 0x000fe20003820000 */
[----:B------:R-:W-:-:S03]  /*1e40*/  ULEA UR4, UR13, UR8, 0xd ;  /* 0x000000080d047291 */ /* 0x000fc6000f8e68ff */
[----:B------:R-:W-:Y:S02]  /*1e50*/  ISETP.LT.U32.AND P1, PT, R68, 0x20, P1 ;  /* 0x000000204400780c */ /* 0x000fe40000f21070 */
[----:B------:R-:W-:Y:S01]  /*1e60*/  ELECT P0, URZ, PT ;  /* 0x0000000000ff782f */ /* 0x000fe20003800000 */
[----:B------:R-:W-:-:S03]  /*1e70*/  UIADD3 UR4, UPT, UPT, UR4, 0x8000, URZ ;  /* 0x0000800004047890 */ /* 0x000fc6000fffe0ff */
[----:B------:R-:W-:Y:S01]  /*1e80*/  ISETP.LT.U32.AND P0, PT, R68, 0x40, P0 ;  /* 0x000000404400780c */ /* 0x000fe20000701070 */
[----:B------:R-:W-:Y:S02]  /*1e90*/  ULEA UR14, UR13, UR8, 0xe ;  /* 0x000000080d0e7291 */ /* 0x000fe4000f8e70ff */
[----:B------:R-:W-:Y:S01]  /*1ea0*/  ULOP3.LUT UR15, UR9, 0x1, URZ, 0xc0, !UPT ;  /* 0x00000001090f7892 */ /* 0x000fe2000f8ec0ff */
[----:B------:R-:W-:-:S03]  /*1eb0*/  UMOV UR31, UR6 ;  /* 0x00000006001f7c82 */ /* 0x000fc60008000000 */
[----:B------:R-:W-:Y:S01]  /*1ec0*/  ULEA UR28, UR15, UR14, 0xd ;  /* 0x0000000e0f1c7291 */ /* 0x000fe2000f8e68ff */
[----:B------:R-:W-:Y:S01]  /*1ed0*/  VOTEU.ANY UP0, P1 ;  /* 0x0000000000ff7886 */ /* 0x000fe20000800100 */
[----:B------:R-:W-:Y:S01]  /*1ee0*/  ULEA UR30, UR15, UR12, 0x6 ;  /* 0x0000000c0f1e7291 */ /* 0x000fe2000f8e30ff */
[----:B------:R3:W-:Y:S03]  /*1ef0*/  @!P3 SYNCS.ARRIVE.TRANS64 RZ, [UR17+0xc000], R3 ;  /* 0x00c00003ffffb9a7 */ /* 0x0007e60008000011 */
[----:B------:R-:W-:Y:S01]  /*1f00*/  VOTEU.ANY UP1, P0 ;  /* 0x0000000000ff7886 */ /* 0x000fe20000020100 */
[----:B------:R-:W-:Y:S01]  /*1f10*/  @UP0 UIADD3 UR5, UPT, UPT, UR17, 0xc000, URZ ;  /* 0x0000c00011050890 */ /* 0x000fe2000fffe0ff */
[----:B------:R-:W-:Y:S01]  /*1f20*/  VOTEU.ANY UP0, P1 ;  /* 0x0000000000ff7886 */ /* 0x000fe20000800100 */
[----:B------:R-:W-:Y:S02]  /*1f30*/  BAR.SYNC.DEFER_BLOCKING 0x0 ;  /* 0x0000000000007b1d */ /* 0x000fe40000010000 */
[----:B------:R-:W-:Y:S01]  /*1f40*/  @UP1 UIADD3 UR29, UPT, UPT, UR17, 0xc000, URZ ;  /* 0x0000c000111d1890 */ /* 0x000fe2000fffe0ff */
[----:B---3--:R-:W-:-:S03]  /*1f50*/  IMAD.U32 R3, R2, -0x80000000, RZ ;  /* 0x8000000002037824 */ /* 0x008fc600078e00ff */
[----:B------:R-:W-:Y:S01]  /*1f60*/  VOTEU.ANY UP1, P0 ;  /* 0x0000000000ff7886 */ /* 0x000fe20000020100 */
[----:B------:R3:W-:Y:S01]  /*1f70*/  @UP0 UTMALDG.2D [UR4], [UR20] ;  /* 0x00000004140005b4 */ /* 0x0007e20008008000 */
[----:B------:R-:W-:Y:S01]  /*1f80*/  UISETP.NE.U32.AND UP0, UPT, UR9, URZ, UPT ;  /* 0x000000ff0900728c */ /* 0x000fe2000bf05070 */
[----:B------:R4:W-:Y:S06]  /*1f90*/  MEMBAR.ALL.CTA ;  /* 0x0000000000007992 */ /* 0x0009ec0000008000 */
[----:B----4-:R-:W4:Y:S02]  /*1fa0*/  FENCE.VIEW.ASYNC.S ;  /* 0x00000000000073c6 */ /* 0x010f240000000000 */
[----:B----4-:R-:W-:Y:S06]  /*1fb0*/  BAR.SYNC.DEFER_BLOCKING 0x0 ;  /* 0x0000000000007b1d */ /* 0x010fec0000010000 */
[----:B------:R3:W-:Y:S02]  /*1fc0*/  @UP1 UTMALDG.2D [UR28], [UR22] ;  /* 0x0000001c160015b4 */ /* 0x0007e40008008000 */
[----:B------:R-:W-:Y:S06]  /*1fd0*/  BAR.SYNC.DEFER_BLOCKING 0x0 ;  /* 0x0000000000007b1d */ /* 0x000fec0000010000 */
[----:B------:R-:W4:Y:S02]  /*1fe0*/  SYNCS.PHASECHK.TRANS64.TRYWAIT P0, [UR17+0xc000], R3 ;  /* 0x00c00003ff0075a7 */ /* 0x000f240008001111 */
[----:B---34-:R-:W-:Y:S05]  /*1ff0*/  @!P0 BRA `(.L_x_59) ;  /* 0x0000000c00048947 */ /* 0x018fea0003800000 */
.L_x_72:
        /* <DEDUP_REMOVED lines=11> */
[----:B------:R-:W-:Y:S02]  /*20b0*/  UIADD3 UR28, UP0, UPT, UR18, 0x2, URZ ;  /* 0x00000002121c7890 */ /* 0x000fe4000ff1e0ff */
[----:B------:R-:W-:Y:S02]  /*20c0*/  UIADD3 UR30, UP1, UPT, UR26, 0x80, URZ ;  /* 0x000000801a1e7890 */ /* 0x000fe4000ff3e0ff */
[----:B------:R-:W-:Y:S02]  /*20d0*/  UIADD3 UR32, UP2, UPT, UR18, 0x4, URZ ;  /* 0x0000000412207890 */ /* 0x000fe4000ff5e0ff */
[----:B------:R-:W-:Y:S02]  /*20e0*/  UIADD3 UR34, UP3, UPT, UR26, 0x100, URZ ;  /* 0x000001001a227890 */ /* 0x000fe4000ff7e0ff */
[----:B------:R-:W-:-:S02]  /*20f0*/  ULOP3.LUT UR4, UR15, 0x2000000, URZ, 0xfc, !UPT ;  /* 0x020000000f047892 */ /* 0x000fc4000f8efcff */
[----:B------:R-:W-:Y:S02]  /*2100*/  UIADD3.X UR29, UPT, UPT, UR19, URZ, URZ, UP0, !UPT ;  /* 0x000000ff131d7290 */ /* 0x000fe400087fe4ff */
[----:B------:R-:W-:Y:S02]  /*2110*/  UIADD3.X UR31, UPT, UPT, UR27, URZ, URZ, UP1, !UPT ;  /* 0x000000ff1b1f7290 */ /* 0x000fe40008ffe4ff */
[----:B------:R-:W-:Y:S02]  /*2120*/  UIADD3.X UR33, UPT, UPT, UR19, URZ, URZ, UP2, !UPT ;  /* 0x000000ff13217290 */ /* 0x000fe400097fe4ff */
[----:B------:R-:W-:Y:S01]  /*2130*/  UIADD3.X UR35, UPT, UPT, UR27, URZ, URZ, UP3, !UPT ;  /* 0x000000ff1b237290 */ /* 0x000fe20009ffe4ff */
        /* <DEDUP_REMOVED lines=8> */
[----:B------:R3:W-:Y:S01]  /*21c0*/  UTCHMMA gdesc[UR14], gdesc[UR4], tmem[UR24], tmem[UR36], idesc[UR37], UPT ;  /* 0x00ff24040e0075ea */ /* 0x0007e2000b800018 */
[----:B------:R-:W-:Y:S01]  /*21d0*/  UMOV UR42, 0x0 ;  /* 0x00000000002a7882 */ /* 0x000fe20000000000 */
[----:B------:R-:W-:Y:S01]  /*21e0*/  UMOV UR43, 0x4210490 ;  /* 0x04210490002b7882 */ /* 0x000fe20000000000 */
[----:B------:R3:W-:Y:S01]  /*21f0*/  UTCHMMA gdesc[UR18], gdesc[UR26], tmem[UR24], tmem[UR38], idesc[UR39], UPT ;  /* 0x00ff261a120075ea */ /* 0x0007e2000b800018 */
[----:B------:R3:W-:Y:S01]  /*2200*/  UTCHMMA gdesc[UR28], gdesc[UR30], tmem[UR24], tmem[UR40], idesc[UR41], UPT ;  /* 0x00ff281e1c0075ea */ /* 0x0007e2000b800018 */
[----:B------:R3:W-:Y:S01]  /*2210*/  UTCHMMA gdesc[UR32], gdesc[UR34], tmem[UR24], tmem[UR42], idesc[UR43], UPT ;  /* 0x00ff2a22200075ea */ /* 0x0007e2000b800018 */
[----:B------:R-:W-:Y:S01]  /*2220*/  NOP ;  /* 0x0000000000007918 */ /* 0x000fe20000000000 */
.L_x_60:
[----:B------:R-:W-:Y:S01]  /*2230*/  ELECT P0, URZ, PT ;  /* 0x0000000000ff782f */ /* 0x000fe20003800000 */
[----:B---3--:R-:W-:-:S03]  /*2240*/  UIADD3 UR4, UPT, UPT, UR17, 0xc010, URZ ;  /* 0x0000c01011047890 */ /* 0x008fc6000fffe0ff */
[----:B------:R-:W-:Y:S01]  /*2250*/  ISETP.LT.U32.AND P0, PT, R68, 0x20, P0 ;  /* 0x000000204400780c */ /* 0x000fe20000701070 */
[----:B------:R-:W-:-:S12]  /*2260*/  UMOV UR5, URZ ;  /* 0x000000ff00057c82 */ /* 0x000fd80008000000 */
[----:B------:R-:W-:Y:S01]  /*2270*/  VOTEU.ANY UP0, P0 ;  /* 0x0000000000ff7886 */ /* 0x000fe20000000100 */
[----:B------:R-:W-:-:S04]  /*2280*/  VOTEU.ANY UP1, P0 ;  /* 0x0000000000ff7886 */ /* 0x000fc80000020100 */
[----:B------:R-:W-:Y:S02]  /*2290*/  @UP0 UMOV UR4, UR4 ;  /* 0x0000000400040c82 */ /* 0x000fe40008000000 */
[----:B------:R3:W-:Y:S01]  /*22a0*/  @UP1 UTCBAR [UR4], URZ ;  /* 0x000000ff040013e9 */ /* 0x0007e200080000ff */
[----:B------:R-:W-:Y:S06]  /*22b0*/  BAR.SYNC.DEFER_BLOCKING 0x0 ;  /* 0x0000000000007b1d */ /* 0x000fec0000010000 */
[----:B------:R-:W4:Y:S02]  /*22c0*/  SYNCS.PHASECHK.TRANS64.TRYWAIT P0, [UR17+0xc010], R3 ;  /* 0x00c01003ff0075a7 */ /* 0x000f240008001111 */
[----:B---34-:R-:W-:Y:S05]  /*22d0*/  @!P0 BRA `(.L_x_61) ;  /* 0x0000000800588947 */ /* 0x018fea0003800000 */
.L_x_73:
[----:B------:R-:W-:Y:S02]  /*22e0*/  UIADD3 UR13, UPT, UPT, UR13, 0x1, URZ ;  /* 0x000000010d0d7890 */ /* 0x000fe4000fffe0ff */
[----:B------:R-:W-:Y:S02]  /*22f0*/  UIADD3 UR6, UPT, UPT, UR6, 0x40, URZ ;  /* 0x0000004006067890 */ /* 0x000fe4000fffe0ff */
[----:B------:R-:W-:-:S04]  /*2300*/  UISETP.NE.U32.AND UP0, UPT, UR13, 0x2, UPT ;  /* 0x000000020d00788c */ /* 0x000fc8000bf05070 */
[----:B------:R-:W-:Y:S02]  /*2310*/  USEL UR13, UR13, URZ, UP0 ;  /* 0x000000ff0d0d7287 */ /* 0x000fe40008000000 */
[----:B------:R-:W-:Y:S02]  /*2320*/  USEL UR4, URZ, 0x1, UP0 ;  /* 0x00000001ff047887 */ /* 0x000fe40008000000 */
[----:B--2---:R-:W-:-:S04]  /*2330*/  UISETP.GE.AND UP0, UPT, UR6, UR25, UPT ;  /* 0x000000190600728c */ /* 0x004fc8000bf06270 */
[----:B------:R-:W-:-:S05]  /*2340*/  LOP3.LUT R2, R2, UR4, RZ, 0x3c, !PT ;  /* 0x0000000402027c12 */ /* 0x000fca000f8e3cff */
[----:B------:R-:W-:Y:S05]  /*2350*/  BRA.U !UP0, `(.L_x_62) ;  /* 0xfffffff908a87547 */ /* 0x000fea000b83ffff */
.L_x_55:
[----:B----4-:R-:W-:Y:S06]  /*2360*/  BAR.SYNC.DEFER_BLOCKING 0x0 ;  /* 0x0000000000007b1d */ /* 0x010fec0000010000 */
[----:B------:R-:W-:Y:S04]  /*2370*/  BSSY.RECONVERGENT B4, `(.L_x_63) ;  /* 0x0000004000047945 */ /* 0x000fe80003800200 */
[----:B------:R-:W-:Y:S05]  /*2380*/  @P3 BRA `(.L_x_64) ;  /* 0x0000000000083947 */ /* 0x000fea0003800000 */
[----:B------:R-:W2:Y:S02]  /*2390*/  SYNCS.CCTL.IV [UR8+0xc000] ;  /* 0x00c00000ff0079b1 */ /* 0x000ea40008000008 */
[----:B--2---:R-:W2:Y:S02]  /*23a0*/  SYNCS.CCTL.IV [UR8+0xc010] ;  /* 0x00c01000ff0079b1 */ /* 0x004ea40008000008 */
.L_x_64:
[----:B------:R-:W-:Y:S05]  /*23b0*/  BSYNC.RECONVERGENT B4 ;  /* 0x0000000000047941 */ /* 0x000fea0003800200 */
.L_x_63:
[----:B--2---:R-:W-:Y:S06]  /*23c0*/  BAR.SYNC.DEFER_BLOCKING 0x0 ;  /* 0x0000000000007b1d */ /* 0x004fec0000010000 */
[----:B------:R-:W-:Y:S04]  /*23d0*/  BSSY.RECONVERGENT B4, `(.L_x_65) ;  /* 0x0000004000047945 */ /* 0x000fe80003800200 */
[----:B------:R-:W-:Y:S05]  /*23e0*/  @P3 BRA `(.L_x_66) ;  /* 0x0000000000083947 */ /* 0x000fea0003800000 */
[----:B------:R-:W2:Y:S02]  /*23f0*/  SYNCS.CCTL.IV [UR8+0xc008] ;  /* 0x00c00800ff0079b1 */ /* 0x000ea40008000008 */
[----:B--2---:R-:W2:Y:S02]  /*2400*/  SYNCS.CCTL.IV [UR8+0xc018] ;  /* 0x00c01800ff0079b1 */ /* 0x004ea40008000008 */
.L_x_66:
[----:B------:R-:W-:Y:S05]  /*2410*/  BSYNC.RECONVERGENT B4 ;  /* 0x0000000000047941 */ /* 0x000fea0003800200 */
.L_x_65:
[----:B------:R-:W-:Y:S01]  /*2420*/  USHF.L.U32 UR4, UR9, 0x15, URZ ;  /* 0x0000001509047899 */ /* 0x000fe200080006ff */
[C---:B------:R-:W-:Y:S01]  /*2430*/  IMAD.SHL.U32 R4, R0.reuse, 0x80, RZ ;  /* 0x0000008000047824 */ /* 0x040fe200078e00ff */
[----:B------:R-:W-:Y:S01]  /*2440*/  ELECT P0, URZ, PT ;  /* 0x0000000000ff782f */ /* 0x000fe20003800000 */
[C---:B------:R-:W-:Y:S01]  /*2450*/  IMAD.SHL.U32 R2, R0.reuse, 0x40, RZ ;  /* 0x0000004000027824 */ /* 0x040fe200078e00ff */
[----:B------:R-:W-:Y:S01]  /*2460*/  ULOP3.LUT UR4, UR4, 0x600000, URZ, 0xc0, !UPT ;  /* 0x0060000004047892 */ /* 0x000fe2000f8ec0ff */
[----:B-----5:R-:W-:Y:S01]  /*2470*/  IMAD.SHL.U32 R3, R0, 0x10, RZ ;  /* 0x0000001000037824 */ /* 0x020fe200078e00ff */
[----:B------:R-:W-:Y:S01]  /*2480*/  LOP3.LUT R5, R4, 0x780, RZ, 0xc0, !PT ;  /* 0x0000078004057812 */ /* 0x000fe200078ec0ff */
[----:B------:R-:W-:Y:S01]  /*2490*/  IMAD.SHL.U32 R0, R0, 0x200, RZ ;  /* 0x0000020000007824 */ /* 0x000fe200078e00ff */
[----:B------:R-:W-:Y:S01]  /*24a0*/  LOP3.LUT R2, R2, 0x1800, RZ, 0xc0, !PT ;  /* 0x0000180002027812 */ /* 0x000fe200078ec0ff */
[----:B------:R-:W-:Y:S01]  /*24b0*/  UIADD3 UR4, UPT, UPT, UR24, UR4, URZ ;  /* 0x0000000418047290 */ /* 0x000fe2000fffe0ff */
[----:B------:R-:W-:Y:S01]  /*24c0*/  ISETP.LT.U32.AND P0, PT, R68, 0x40, P0 ;  /* 0x000000404400780c */ /* 0x000fe20000701070 */
[----:B------:R-:W-:Y:S01]  /*24d0*/  ULOP3.LUT UR9, UR9, 0x1, URZ, 0xc0, !UPT ;  /* 0x0000000109097892 */ /* 0x000fe2000f8ec0ff */
[----:B------:R-:W-:Y:S01]  /*24e0*/  LOP3.LUT R5, R5, 0x2000, R0, 0xf8, !PT ;  /* 0x0000200005057812 */ /* 0x000fe200078ef800 */
[----:B------:R-:W-:Y:S01]  /*24f0*/  UMOV UR6, UR7 ;  /* 0x0000000700067c82 */ /* 0x000fe20008000000 */
[----:B------:R-:W-:Y:S01]  /*2500*/  LOP3.LUT R2, R2, 0x70, R3, 0xf8, !PT ;  /* 0x0000007002027812 */ /* 0x000fe200078ef803 */
[----:B------:R-:W-:-:S03]  /*2510*/  ULEA UR5, UR9, UR12, 0x6 ;  /* 0x0000000c09057291 */ /* 0x000fc6000f8e30ff */
[----:B------:R-:W-:Y:S02]  /*2520*/  LOP3.LUT R0, R5, R2, RZ, 0xfc, !PT ;  /* 0x0000000205007212 */ /* 0x000fe400078efcff */
[----:B------:R-:W-:Y:S01]  /*2530*/  LDTM.16dp32bit_t0_t15.x64 R4, tmem[UR4] ;  /* 0x00000004000479ee */ /* 0x000fe20008b00000 */
[----:B------:R-:W3:Y:S01]  /*2540*/  LDTM.16dp32bit_t16_t31.x64 R4, tmem[UR4+0x40] ;  /* 0x00004004000479ee */ /* 0x000ee20008b20000 */
[----:B------:R-:W-:Y:S01]  /*2550*/  NOP ;  /* 0x0000000000007918 */ /* 0x000fe20000000000 */
[C---:B------:R-:W-:Y:S01]  /*2560*/  LOP3.LUT R2, R0.reuse, 0x10, RZ, 0x3c, !PT ;  /* 0x0000001000027812 */ /* 0x040fe200078e3cff */
[----:B------:R-:W-:Y:S01]  /*2570*/  ULEA UR4, UR9, UR8, 0xd ;  /* 0x0000000809047291 */ /* 0x000fe2000f8e68ff */
[----:B------:R-:W-:Y:S01]  /*2580*/  LOP3.LUT R3, R0, 0x20, RZ, 0x3c, !PT ;  /* 0x0000002000037812 */ /* 0x000fe200078e3cff */
[----:B---3--:R-:W-:Y:S01]  /*2590*/  VOTEU.ANY UP1, P0 ;  /* 0x0000000000ff7886 */ /* 0x008fe20000020100 */
[----:B------:R-:W-:Y:S01]  /*25a0*/  VOTEU.ANY UP0, P0 ;  /* 0x0000000000ff7886 */ /* 0x000fe20000000100 */
[----:B------:R-:W-:-:S02]  /*25b0*/  F2FP.BF16.F32.PACK_AB R4, R5, R4 ;  /* 0x000000040504723e */ /* 0x000fc400000010ff */
[----:B------:R-:W-:Y:S02]  /*25c0*/  F2FP.BF16.F32.PACK_AB R5, R7, R6 ;  /* 0x000000060705723e */ /* 0x000fe400000010ff */
[----:B------:R-:W-:Y:S02]  /*25d0*/  F2FP.BF16.F32.PACK_AB R12, R13, R12 ;  /* 0x0000000c0d0c723e */ /* 0x000fe400000010ff */
[----:B------:R-:W-:Y:S02]  /*25e0*/  F2FP.BF16.F32.PACK_AB R6, R9, R8 ;  /* 0x000000080906723e */ /* 0x000fe400000010ff */
[----:B------:R-:W-:Y:S02]  /*25f0*/  F2FP.BF16.F32.PACK_AB R7, R11, R10 ;  /* 0x0000000a0b07723e */ /* 0x000fe400000010ff */
[----:B------:R-:W-:Y:S02]  /*2600*/  F2FP.BF16.F32.PACK_AB R13, R15, R14 ;  /* 0x0000000e0f0d723e */ /* 0x000fe400000010ff */
[----:B------:R-:W-:Y:S01]  /*2610*/  F2FP.BF16.F32.PACK_AB R20, R21, R20 ;  /* 0x000000141514723e */ /* 0x000fe200000010ff */
[----:B--2---:R2:W-:Y:S01]  /*2620*/  STS.128 [R0+UR8], R4 ;  /* 0x0000000400007988 */ /* 0x0045e20008000c08 */
[----:B------:R-:W-:-:S02]  /*2630*/  F2FP.BF16.F32.PACK_AB R14, R17, R16 ;  /* 0x00000010110e723e */ /* 0x000fc400000010ff */
[----:B------:R-:W-:Y:S02]  /*2640*/  F2FP.BF16.F32.PACK_AB R15, R19, R18 ;  /* 0x00000012130f723e */ /* 0x000fe400000010ff */
[----:B------:R-:W-:Y:S02]  /*2650*/  F2FP.BF16.F32.PACK_AB R21, R23, R22 ;  /* 0x000000161715723e */ /* 0x000fe400000010ff */
[----:B------:R-:W-:Y:S01]  /*2660*/  F2FP.BF16.F32.PACK_AB R28, R29, R28 ;  /* 0x0000001c1d1c723e */ /* 0x000fe200000010ff */
[----:B------:R2:W-:Y:S01]  /*2670*/  STS.128 [R2+UR8], R12 ;  /* 0x0000000c02007988 */ /* 0x0005e20008000c08 */
[----:B------:R-:W-:Y:S02]  /*2680*/  F2FP.BF16.F32.PACK_AB R22, R25, R24 ;  /* 0x000000181916723e */ /* 0x000fe400000010ff */
[----:B------:R-:W-:Y:S02]  /*2690*/  F2FP.BF16.F32.PACK_AB R23, R27, R26 ;  /* 0x0000001a1b17723e */ /* 0x000fe400000010ff */
[----:B------:R-:W-:-:S02]  /*26a0*/  F2FP.BF16.F32.PACK_AB R29, R31, R30 ;  /* 0x0000001e1f1d723e */ /* 0x000fc400000010ff */
[----:B------:R-:W-:Y:S01]  /*26b0*/  F2FP.BF16.F32.PACK_AB R36, R37, R36 ;  /* 0x000000242524723e */ /* 0x000fe200000010ff */
[----:B------:R2:W-:Y:S01]  /*26c0*/  STS.128 [R3+UR8], R20 ;  /* 0x0000001403007988 */ /* 0x0005e20008000c08 */
[----:B------:R-:W-:Y:S02]  /*26d0*/  F2FP.BF16.F32.PACK_AB R30, R33, R32 ;  /* 0x00000020211e723e */ /* 0x000fe400000010ff */
[----:B------:R-:W-:Y:S02]  /*26e0*/  F2FP.BF16.F32.PACK_AB R31, R35, R34 ;  /* 0x00000022231f723e */ /* 0x000fe400000010ff */
[----:B------:R-:W-:Y:S02]  /*26f0*/  F2FP.BF16.F32.PACK_AB R37, R39, R38 ;  /* 0x000000262725723e */ /* 0x000fe400000010ff */
[----:B------:R-:W-:Y:S02]  /*2700*/  F2FP.BF16.F32.PACK_AB R44, R45, R44 ;  /* 0x0000002c2d2c723e */ /* 0x000fe400000010ff */
[----:B------:R-:W-:-:S02]  /*2710*/  LOP3.LUT R8, R0, 0x30, RZ, 0x3c, !PT ;  /* 0x0000003000087812 */ /* 0x000fc400078e3cff */
[----:B------:R-:W-:Y:S02]  /*2720*/  F2FP.BF16.F32.PACK_AB R38, R41, R40 ;  /* 0x000000282926723e */ /* 0x000fe400000010ff */
[----:B------:R-:W-:Y:S01]  /*2730*/  F2FP.BF16.F32.PACK_AB R39, R43, R42 ;  /* 0x0000002a2b27723e */ /* 0x000fe200000010ff */
[----:B------:R2:W-:Y:S01]  /*2740*/  STS.128 [R8+UR8], R28 ;  /* 0x0000001c08007988 */ /* 0x0005e20008000c08 */
[----:B------:R-:W-:Y:S02]  /*2750*/  F2FP.BF16.F32.PACK_AB R45, R47, R46 ;  /* 0x0000002e2f2d723e */ /* 0x000fe400000010ff */
[----:B------:R-:W-:Y:S02]  /*2760*/  F2FP.BF16.F32.PACK_AB R52, R53, R52 ;  /* 0x000000343534723e */ /* 0x000fe400000010ff */
[----:B------:R-:W-:Y:S02]  /*2770*/  LOP3.LUT R9, R0, 0x40, RZ, 0x3c, !PT ;  /* 0x0000004000097812 */ /* 0x000fe400078e3cff */
[----:B------:R-:W-:-:S02]  /*2780*/  F2FP.BF16.F32.PACK_AB R46, R49, R48 ;  /* 0x00000030312e723e */ /* 0x000fc400000010ff */
[----:B------:R-:W-:Y:S01]  /*2790*/  F2FP.BF16.F32.PACK_AB R47, R51, R50 ;  /* 0x00000032332f723e */ /* 0x000fe200000010ff */
[----:B------:R2:W-:Y:S01]  /*27a0*/  STS.128 [R9+UR8], R36 ;  /* 0x0000002409007988 */ /* 0x0005e20008000c08 */
[----:B------:R-:W-:Y:S02]  /*27b0*/  F2FP.BF16.F32.PACK_AB R53, R55, R54 ;  /* 0x000000363735723e */ /* 0x000fe400000010ff */
[----:B------:R-:W-:Y:S02]  /*27c0*/  F2FP.BF16.F32.PACK_AB R60, R61, R60 ;  /* 0x0000003c3d3c723e */ /* 0x000fe400000010ff */
[----:B------:R-:W-:Y:S02]  /*27d0*/  LOP3.LUT R10, R0, 0x50, RZ, 0x3c, !PT ;  /* 0x00000050000a7812 */ /* 0x000fe400078e3cff */
[----:B------:R-:W-:Y:S02]  /*27e0*/  F2FP.BF16.F32.PACK_AB R54, R57, R56 ;  /* 0x000000383936723e */ /* 0x000fe400000010ff */
[----:B------:R-:W-:Y:S01]  /*27f0*/  F2FP.BF16.F32.PACK_AB R55, R59, R58 ;  /* 0x0000003a3b37723e */ /* 0x000fe200000010ff */
[----:B------:R2:W-:Y:S01]  /*2800*/  STS.128 [R10+UR8], R44 ;  /* 0x0000002c0a007988 */ /* 0x0005e20008000c08 */
[----:B------:R-:W-:-:S02]  /*2810*/  F2FP.BF16.F32.PACK_AB R61, R63, R62 ;  /* 0x0000003e3f3d723e */ /* 0x000fc400000010ff */
[C---:B------:R-:W-:Y:S02]  /*2820*/  LOP3.LUT R11, R0.reuse, 0x60, RZ, 0x3c, !PT ;  /* 0x00000060000b7812 */ /* 0x040fe400078e3cff */
[----:B------:R-:W-:Y:S02]  /*2830*/  F2FP.BF16.F32.PACK_AB R62, R65, R64 ;  /* 0x00000040413e723e */ /* 0x000fe400000010ff */
[----:B------:R-:W-:Y:S01]  /*2840*/  F2FP.BF16.F32.PACK_AB R63, R67, R66 ;  /* 0x00000042433f723e */ /* 0x000fe200000010ff */
[----:B------:R2:W-:Y:S01]  /*2850*/  STS.128 [R11+UR8], R52 ;  /* 0x000000340b007988 */ /* 0x0005e20008000c08 */
[----:B------:R-:W-:-:S05]  /*2860*/  LOP3.LUT R16, R0, 0x70, RZ, 0x3c, !PT ;  /* 0x0000007000107812 */ /* 0x000fca00078e3cff */
[----:B------:R2:W-:Y:S01]  /*2870*/  STS.128 [R16+UR8], R60 ;  /* 0x0000003c10007988 */ /* 0x0005e20008000c08 */
[----:B------:R3:W-:Y:S06]  /*2880*/  MEMBAR.ALL.CTA ;  /* 0x0000000000007992 */ /* 0x0007ec0000008000 */
[----:B---3--:R-:W3:Y:S02]  /*2890*/  FENCE.VIEW.ASYNC.S ;  /* 0x00000000000073c6 */ /* 0x008ee40000000000 */
[----:B---3--:R-:W-:Y:S06]  /*28a0*/  BAR.SYNC.DEFER_BLOCKING 0x0 ;  /* 0x0000000000007b1d */ /* 0x008fec0000010000 */
[----:B------:R2:W-:Y:S01]  /*28b0*/  @UP1 UTMASTG.2D [UR4], [UR10] ;  /* 0x000000040a0013b5 */ /* 0x0005e20008008000 */
[----:B------:R0:W-:Y:S01]  /*28c0*/  UTMACMDFLUSH ;  /* 0x00000000000079b7 */ /* 0x0001e20000000000 */
[----:B------:R-:W-:-:S04]  /*28d0*/  DEPBAR.LE SB0, 0x0 ;  /* 0x000080000000791a */ /* 0x000fc80000000000 */
[----:B------:R-:W-:Y:S08]  /*28e0*/  BAR.SYNC.DEFER_BLOCKING 0x0 ;  /* 0x0000000000007b1d */ /* 0x000ff00000010000 */
[----:B------:R-:W-:Y:S06]  /*28f0*/  BAR.SYNC.DEFER_BLOCKING 0x0 ;  /* 0x0000000000007b1d */ /* 0x000fec0000010000 */
[----:B--2---:R-:W-:Y:S05]  /*2900*/  @P2 BRA `(.L_x_67) ;  /* 0x0000000000a02947 */ /* 0x004fea0003800000 */
[----:B------:R-:W2:Y:S01]  /*2910*/  S2UR UR5, SR_CgaCtaId ;  /* 0x00000000000579c3 */ /* 0x000ea20000008800 */
[----:B------:R-:W-:Y:S01]  /*2920*/  NOP ;  /* 0x0000000000007918 */ /* 0x000fe20000000000 */
[----:B------:R-:W-:Y:S01]  /*2930*/  UMOV UR4, 0x50 ;  /* 0x0000005000047882 */ /* 0x000fe20000000000 */
[----:B------:R-:W-:Y:S02]  /*2940*/  IMAD.U32 R0, RZ, RZ, UR24 ;  /* 0x00000018ff007e24 */ /* 0x000fe4000f8e00ff */
[----:B------:R-:W-:Y:S02]  /*2950*/  IMAD.MOV.U32 R3, RZ, RZ, 0xf ;  /* 0x0000000fff037424 */ /* 0x000fe400078e00ff */
[----:B------:R-:W-:Y:S01]  /*2960*/  IMAD.MOV.U32 R7, RZ, RZ, 0x1 ;  /* 0x00000001ff077424 */ /* 0x000fe200078e00ff */
[----:B------:R-:W-:-:S04]  /*2970*/  LOP3.LUT R0, R0, 0xffff, RZ, 0xc0, !PT ;  /* 0x0000ffff00007812 */ /* 0x000fc800078ec0ff */
[----:B------:R-:W-:-:S05]  /*2980*/  SHF.R.U32.HI R0, RZ, 0x5, R0 ;  /* 0x00000005ff007819 */ /* 0x000fca0000011600 */
[----:B------:R-:W-:Y:S01]  /*2990*/  VIADD R2, R0, 0x10 ;  /* 0x0000001000027836 */ /* 0x000fe20000000000 */
[----:B------:R-:W-:Y:S01]  /*29a0*/  SHF.L.U32 R0, R3, R0, RZ ;  /* 0x0000000003007219 */ /* 0x000fe200000006ff */
[----:B--2---:R-:W-:-:S03]  /*29b0*/  ULEA UR6, UR5, UR4, 0x18 ;  /* 0x0000000405067291 */ /* 0x004fc6000f8ec0ff */
[----:B------:R-:W-:-:S04]  /*29c0*/  SHF.L.U32 R3, R7, R2, RZ ;  /* 0x0000000207037219 */ /* 0x000fc800000006ff */
[----:B------:R-:W-:Y:S02]  /*29d0*/  LOP3.LUT R0, R3, R0, RZ, 0xfc, !PT ;  /* 0x0000000003007212 */ /* 0x000fe400078efcff */
[----:B------:R-:W2:Y:S02]  /*29e0*/  LDS R5, [UR6] ;  /* 0x00000006ff057984 */ /* 0x000ea40008000800 */
[C---:B------:R-:W-:Y:S02]  /*29f0*/  LOP3.LUT R2, R0.reuse, 0xffff, RZ, 0xc0, !PT ;  /* 0x0000ffff00027812 */ /* 0x040fe400078ec0ff */
[----:B--2---:R-:W-:-:S04]  /*2a00*/  LOP3.LUT R3, R0, 0xffff, R5, 0x80, !PT ;  /* 0x0000ffff00037812 */ /* 0x004fc800078e8005 */
[----:B------:R-:W-:-:S13]  /*2a10*/  ISETP.NE.AND P0, PT, R3, R2, PT ;  /* 0x000000020300720c */ /* 0x000fda0003f05270 */
[----:B------:R-:W-:Y:S05]  /*2a20*/  @P0 BRA `(.L_x_68) ;  /* 0x0000000000500947 */ /* 0x000fea0003800000 */
[----:B------:R-:W-:Y:S02]  /*2a30*/  SHF.R.U32.HI R5, RZ, 0x10, R5 ;  /* 0x00000010ff057819 */ /* 0x000fe40000011605 */
[----:B------:R-:W-:-:S04]  /*2a40*/  SHF.R.U32.HI R2, RZ, 0x10, R0 ;  /* 0x00000010ff027819 */ /* 0x000fc80000011600 */
[----:B------:R-:W-:-:S04]  /*2a50*/  LOP3.LUT R5, R5, R2, RZ, 0xc0, !PT ;  /* 0x0000000205057212 */ /* 0x000fc800078ec0ff */
[----:B------:R-:W-:-:S13]  /*2a60*/  ISETP.NE.AND P0, PT, R5, R2, PT ;  /* 0x000000020500720c */ /* 0x000fda0003f05270 */
[----:B------:R-:W-:Y:S05]  /*2a70*/  @P0 BRA `(.L_x_69) ;  /* 0x0000000000300947 */ /* 0x000fea0003800000 */
[----:B------:R-:W-:Y:S01]  /*2a80*/  R2UR UR4, R0 ;  /* 0x00000000000472ca */ /* 0x000fe200000e0000 */
[----:B------:R-:W-:Y:S01]  /*2a90*/  VOTEU.ANY UR5, UPT, PT ;  /* 0x0000000000057886 */ /* 0x000fe200038e0100 */
[----:B------:R-:W2:Y:S01]  /*2aa0*/  S2R R0, SR_LANEID ;  /* 0x0000000000007919 */ /* 0x000ea20000000000 */
[----:B------:R-:W-:-:S10]  /*2ab0*/  UFLO.U32 UR5, UR5 ;  /* 0x00000005000572bd */ /* 0x000fd400080e0000 */
[----:B------:R-:W-:-:S06]  /*2ac0*/  ULOP3.LUT UR4, URZ, UR4, URZ, 0x33, !UPT ;  /* 0x00000004ff047292 */ /* 0x000fcc000f8e33ff */
[----:B------:R-:W-:-:S04]  /*2ad0*/  IMAD.U32 R2, RZ, RZ, UR4 ;  /* 0x00000004ff027e24 */ /* 0x000fc8000f8e00ff */
[----:B------:R-:W3:Y:S02]  /*2ae0*/  REDUX UR7, R2 ;  /* 0x00000000020773c4 */ /* 0x000ee40000000000 */
[----:B------:R4:W-:Y:S01]  /*2af0*/  UTCATOMSWS.AND URZ, UR4 ;  /* 0x0000000400ff79e3 */ /* 0x0009e20008000000 */
[----:B--2---:R-:W-:Y:S01]  /*2b00*/  ISETP.EQ.U32.AND P0, PT, R0, UR5, PT ;  /* 0x0000000500007c0c */ /* 0x004fe2000bf02070 */
[----:B---3--:R-:W-:-:S12]  /*2b10*/  IMAD.U32 R0, RZ, RZ, UR7 ;  /* 0x00000007ff007e24 */ /* 0x008fd8000f8e00ff */
[----:B------:R4:W-:Y:S01]  /*2b20*/  @P0 ATOMS.AND RZ, [UR6], R0 ;  /* 0x00000000ffff098c */ /* 0x0009e2000a800006 */
[----:B------:R-:W-:Y:S05]  /*2b30*/  BRA `(.L_x_67) ;  /* 0x0000000000147947 */ /* 0x000fea0003800000 */
.L_x_69:
[----:B------:R-:W-:-:S07]  /*2b40*/  MOV R2, 0x2b60 ;  /* 0x00002b6000027802 */ /* 0x000fce0000000f00 */
[----:B-1----:R-:W-:Y:S05]  /*2b50*/  CALL.REL.NOINC `($__internal_0_$__cuda_sm10x_tcgen05_guardrail_trap_col_being_dealloced_not_returned_by_alloc) ;  /* 0x0000000000447944 */ /* 0x002fea0003c00000 */
[----:B------:R-:W-:Y:S05]  /*2b60*/  BRA `(.L_x_67) ;  /* 0x0000000000087947 */ /* 0x000fea0003800000 */
.L_x_68:
[----:B------:R-:W-:-:S07]  /*2b70*/  MOV R2, 0x2b90 ;  /* 0x00002b9000027802 */ /* 0x000fce0000000f00 */
[----:B-1----:R-:W-:Y:S05]  /*2b80*/  CALL.REL.NOINC `($__internal_2_$__cuda_sm10x_tcgen05_guardrail_trap_unallocated_columns_being_dealloced) ;  /* 0x0000000000507944 */ /* 0x002fea0003c00000 */
.L_x_67:
[----:B------:R-:W-:Y:S01]  /*2b90*/  NOP ;  /* 0x0000000000007918 */ /* 0x000fe20000000000 */
[----:B----4-:R-:W-:Y:S05]  /*2ba0*/  EXIT ;  /* 0x000000000000794d */ /* 0x010fea0003800000 */
.L_x_56:
[----:B------:R-:W2:Y:S02]  /*2bb0*/  SYNCS.PHASECHK.TRANS64.TRYWAIT P0, [UR8+0xc000], RZ ;  /* 0x00c000ffff0075a7 */ /* 0x000ea40008001108 */
[----:B--2---:R-:W-:Y:S05]  /*2bc0*/  @!P0 BRA `(.L_x_56) ;  /* 0xfffffffc00f88947 */ /* 0x004fea000383ffff */
[----:B------:R-:W-:Y:S05]  /*2bd0*/  BRA `(.L_x_70) ;  /* 0xffffffec00c87947 */ /* 0x000fea000383ffff */
.L_x_58:
[----:B------:R-:W2:Y:S02]  /*2be0*/  SYNCS.PHASECHK.TRANS64.TRYWAIT P1, [UR8+0xc010], RZ ;  /* 0x00c010ffff0075a7 */ /* 0x000ea40008021108 */
[----:B--2---:R-:W-:Y:S05]  /*2bf0*/  @!P1 BRA `(.L_x_58) ;  /* 0xfffffffc00f89947 */ /* 0x004fea000383ffff */
[----:B------:R-:W-:Y:S05]  /*2c00*/  BRA `(.L_x_71) ;  /* 0xfffffff000687947 */ /* 0x000fea000383ffff */
.L_x_59:
[----:B------:R-:W3:Y:S02]  /*2c10*/  SYNCS.PHASECHK.TRANS64.TRYWAIT P0, [UR17+0xc000], R3 ;  /* 0x00c00003ff0075a7 */ /* 0x000ee40008001111 */
[----:B---3--:R-:W-:Y:S05]  /*2c20*/  @!P0 BRA `(.L_x_59) ;  /* 0xfffffffc00f88947 */ /* 0x008fea000383ffff */
[----:B------:R-:W-:Y:S05]  /*2c30*/  BRA `(.L_x_72) ;  /* 0xfffffff000f07947 */ /* 0x000fea000383ffff */
.L_x_61:
[----:B------:R-:W3:Y:S02]  /*2c40*/  SYNCS.PHASECHK.TRANS64.TRYWAIT P0, [UR17+0xc010], R3 ;  /* 0x00c01003ff0075a7 */ /* 0x000ee40008001111 */
[----:B---3--:R-:W-:Y:S05]  /*2c50*/  @!P0 BRA `(.L_x_61) ;  /* 0xfffffffc00f88947 */ /* 0x008fea000383ffff */
[----:B------:R-:W-:Y:S05]  /*2c60*/  BRA `(.L_x_73) ;  /* 0xfffffff4009c7947 */ /* 0x000fea000383ffff */
        .weak           $__internal_0_$__cuda_sm10x_tcgen05_guardrail_trap_col_being_dealloced_not_returned_by_alloc
        .type           $__internal_0_$__cuda_sm10x_tcgen05_guardrail_trap_col_being_dealloced_not_returned_by_alloc,@function
        .size           $__internal_0_$__cuda_sm10x_tcgen05_guardrail_trap_col_being_dealloced_not_returned_by_alloc,($__internal_1_$__cuda_sm10x_tcgen05_guardrail_trap_phase_invalid_during_alloc - $__internal_0_$__cuda_sm10x_tcgen05_guardrail_trap_col_being_dealloced_not_returned_by_alloc)
$__internal_0_$__cuda_sm10x_tcgen05_guardrail_trap_col_being_dealloced_not_returned_by_alloc:
[----:B------:R-:W-:Y:S05]  /*2c70*/  BPT.TRAP 0x1 ;  /* 0x000000040000795c */ /* 0x000fea0000300000 */
[----:B------:R-:W-:-:S04]  /*2c80*/  IMAD.MOV.U32 R3, RZ, RZ, 0x0 ;  /* 0x00000000ff037424 */ /* 0x000fc800078e00ff */
[----:B------:R-:W-:Y:S05]  /*2c90*/  RET.REL.NODEC R2 `(gluon_tcgen05) ;  /* 0xffffffd002d87950 */ /* 0x000fea0003c3ffff */
        .weak           $__internal_1_$__cuda_sm10x_tcgen05_guardrail_trap_phase_invalid_during_alloc
        .type           $__internal_1_$__cuda_sm10x_tcgen05_guardrail_trap_phase_invalid_during_alloc,@function
        .size           $__internal_1_$__cuda_sm10x_tcgen05_guardrail_trap_phase_invalid_during_alloc,($__internal_2_$__cuda_sm10x_tcgen05_guardrail_trap_unallocated_columns_being_dealloced - $__internal_1_$__cuda_sm10x_tcgen05_guardrail_trap_phase_invalid_during_alloc)
$__internal_1_$__cuda_sm10x_tcgen05_guardrail_trap_phase_invalid_during_alloc:
[----:B------:R-:W-:Y:S05]  /*2ca0*/  BPT.TRAP 0x1 ;  /* 0x000000040000795c */ /* 0x000fea0000300000 */
[----:B------:R-:W-:-:S04]  /*2cb0*/  IMAD.MOV.U32 R3, RZ, RZ, 0x0 ;  /* 0x00000000ff037424 */ /* 0x000fc800078e00ff */
[----:B------:R-:W-:Y:S05]  /*2cc0*/  RET.REL.NODEC R2 `(gluon_tcgen05) ;  /* 0xffffffd002cc7950 */ /* 0x000fea0003c3ffff */
        .weak           $__internal_2_$__cuda_sm10x_tcgen05_guardrail_trap_unallocated_columns_being_dealloced
        .type           $__internal_2_$__cuda_sm10x_tcgen05_guardrail_trap_unallocated_columns_being_dealloced,@function
        .size           $__internal_2_$__cuda_sm10x_tcgen05_guardrail_trap_unallocated_columns_being_dealloced,(.L_x_77 - $__internal_2_$__cuda_sm10x_tcgen05_guardrail_trap_unallocated_columns_being_dealloced)
$__internal_2_$__cuda_sm10x_tcgen05_guardrail_trap_unallocated_columns_being_dealloced:
[----:B------:R-:W-:Y:S05]  /*2cd0*/  BPT.TRAP 0x1 ;  /* 0x000000040000795c */ /* 0x000fea0000300000 */
[----:B------:R-:W-:-:S04]  /*2ce0*/  IMAD.MOV.U32 R3, RZ, RZ, 0x0 ;  /* 0x00000000ff037424 */ /* 0x000fc800078e00ff */
[----:B------:R-:W-:Y:S05]  /*2cf0*/  RET.REL.NODEC R2 `(gluon_tcgen05) ;  /* 0xffffffd002c07950 */ /* 0x000fea0003c3ffff */
.L_x_74:
[----:B------:R-:W-:-:S00]  /*2d00*/  BRA `(.L_x_74) ;  /* 0xfffffffc00fc7947 */ /* 0x000fc0000383ffff */
[----:B------:R-:W-:-:S00]  /*2d10*/  NOP ;  /* 0x0000000000007918 */ /* 0x000fc00000000000 */
        /* <DEDUP_REMOVED lines=14> */
.L_x_77:


//--------------------- .nv.shared.gluon_tcgen05  --------------------------
	.section	.nv.shared.gluon_tcgen05,"aw",@nobits
	.sectionflags	@""
	.align	16
	.zero		1024


//--------------------- .nv.shared.reserved.0     --------------------------
	.section	.nv.shared.reserved.0,"aw",@nobits
	.align	8
	.weak		__nv_reservedSMEM_offset_0_alias
	.size		__nv_reservedSMEM_offset_0_alias, 0, 64
	.other		__nv_reservedSMEM_offset_0_alias,@"STO_CUDA_RESERVED_SHARED STV_DEFAULT"
__nv_reservedSMEM_offset_0_alias:
	.zero		0
.nv.shared.reserved.0:
	.zero		64
	.weak		__nv_reservedSMEM_allocation_phase
	.type		__nv_reservedSMEM_allocation_phase,@object
	.size		__nv_reservedSMEM_allocation_phase,(.L_0 - __nv_reservedSMEM_allocation_phase)
__nv_reservedSMEM_allocation_phase:
	.zero		1
.L_0:
	.zero		7
	.weak		__nv_reservedSMEM_devtool_atexit_pc
	.type		__nv_reservedSMEM_devtool_atexit_pc,@object
	.size		__nv_reservedSMEM_devtool_atexit_pc,(__nv_reservedSMEM_allocation_mask - __nv_reservedSMEM_devtool_atexit_pc)
__nv_reservedSMEM_devtool_atexit_pc:
	.zero		8
	.weak		__nv_reservedSMEM_allocation_mask
	.type		__nv_reservedSMEM_allocation_mask,@object
	.size		__nv_reservedSMEM_allocation_mask,(.L_2 - __nv_reservedSMEM_allocation_mask)
__nv_reservedSMEM_allocation_mask:
	.zero		4
.L_2:


//--------------------- .nv.constant0.gluon_tcgen05 --------------------------
	.section	.nv.constant0.gluon_tcgen05,"a",@progbits
	.sectionflags	@""
	.align	4
.nv.constant0.gluon_tcgen05:
	.zero		976


//--------------------- SYMBOLS --------------------------

	.type		.nv.reservedSmem.offset0,@object
	.size		.nv.reservedSmem.offset0,0x4
	.type		.nv.reservedSmem.cap,@object
	.size		.nv.reservedSmem.cap,0x4
